	.target	sm_90a

	.elftype	@"ET_EXEC"


//--------------------- .note.nv.tkinfo           --------------------------
	.section	.note.nv.tkinfo,"",@"SHT_NOTE"
	.sectionflags	@"SHF_NOTE_NV_TKINFO"
	.tkinfo
        /*0018*/ 	.word	0x00000002
        /*0030*/ 	.string	""
        /*0030*/ 	.string	"ptxas"
        /*0030*/ 	.string	"Cuda compilation tools, release 13.0, V13.0.88"
        /*0030*/ 	.string	"Build cuda_13.0.r13.0/compiler.36424714_0"
        /*0030*/ 	.string	"-v  -suppress-debug-info  -lineinfo  -arch sm_90a "



//--------------------- .note.nv.cuinfo           --------------------------
	.section	.note.nv.cuinfo,"",@"SHT_NOTE"
	.sectionflags	@"SHF_NOTE_NV_CUINFO"
        /*0018*/ 	.short	0x0002
        /*001a*/ 	.short	0x005a
        /*001c*/ 	.short	0x0082
	.zero		2


//--------------------- .nv.info                  --------------------------
	.section	.nv.info,"",@"SHT_CUDA_INFO"
	.align	4


	//----- nvinfo : EIATTR_REGCOUNT
	.align		4
        /*0000*/ 	.byte	0x04, 0x2f
        /*0002*/ 	.short	(.L_1 - .L_0)
	.align		4
.L_0:
        /*0004*/ 	.word	index@(gluon_wgmma)
        /*0008*/ 	.word	0x000000ff


	//----- nvinfo : EIATTR_FRAME_SIZE
	.align		4
.L_1:
        /*000c*/ 	.byte	0x04, 0x11
        /*000e*/ 	.short	(.L_3 - .L_2)
	.align		4
.L_2:
        /*0010*/ 	.word	index@(gluon_wgmma)
        /*0014*/ 	.word	0x00000ad0


	//----- nvinfo : EIATTR_MIN_STACK_SIZE
	.align		4
.L_3:
        /*0018*/ 	.byte	0x04, 0x12
        /*001a*/ 	.short	(.L_5 - .L_4)
	.align		4
.L_4:
        /*001c*/ 	.word	index@(gluon_wgmma)
        /*0020*/ 	.word	0x00000ad0
.L_5:


//--------------------- .nv.compat                --------------------------
	.section	.nv.compat,"",@"SHT_CUDA_COMPAT_INFO"
	.align	4
        /*0000*/ 	.byte	0x02, 0x09, 0x01, 0x00, 0x02, 0x02, 0x04, 0x00, 0x02, 0x05, 0x05, 0x00, 0x03, 0x07, 0x01, 0x01
        /*0010*/ 	.byte	0x02, 0x03, 0x03, 0x00, 0x02, 0x06, 0x01, 0x00, 0x04, 0x0b, 0x08, 0x00, 0x00, 0x00, 0x00, 0x00
        /*0020*/ 	.byte	0x00, 0x00, 0x00, 0x00


//--------------------- .nv.info.gluon_wgmma      --------------------------
	.section	.nv.info.gluon_wgmma,"",@"SHT_CUDA_INFO"
	.sectionflags	@""
	.align	4


	//----- nvinfo : EIATTR_CUDA_API_VERSION
	.align		4
        /*0000*/ 	.byte	0x04, 0x37
        /*0002*/ 	.short	(.L_7 - .L_6)
.L_6:
        /*0004*/ 	.word	0x00000082


	//----- nvinfo : EIATTR_KPARAM_INFO
	.align		4
.L_7:
        /*0008*/ 	.byte	0x04, 0x17
        /*000a*/ 	.short	(.L_9 - .L_8)
.L_8:
        /*000c*/ 	.word	0x00000000
        /*0010*/ 	.short	0x000a
        /*0012*/ 	.short	0x0048
        /*0014*/ 	.byte	0x00, 0xf4, 0x21, 0x00


	//----- nvinfo : EIATTR_KPARAM_INFO
	.align		4
.L_9:
        /*0018*/ 	.byte	0x04, 0x17
        /*001a*/ 	.short	(.L_11 - .L_10)
.L_10:
        /*001c*/ 	.word	0x00000000
        /*0020*/ 	.short	0x0009
        /*0022*/ 	.short	0x0040
        /*0024*/ 	.byte	0x00, 0xf4, 0x21, 0x00


	//----- nvinfo : EIATTR_KPARAM_INFO
	.align		4
.L_11:
        /*0028*/ 	.byte	0x04, 0x17
        /*002a*/ 	.short	(.L_13 - .L_12)
.L_12:
        /*002c*/ 	.word	0x00000000
        /*0030*/ 	.short	0x0008
        /*0032*/ 	.short	0x0038
        /*0034*/ 	.byte	0x00, 0xf0, 0x21, 0x00


	//----- nvinfo : EIATTR_KPARAM_INFO
	.align		4
.L_13:
        /*0038*/ 	.byte	0x04, 0x17
        /*003a*/ 	.short	(.L_15 - .L_14)
.L_14:
        /*003c*/ 	.word	0x00000000
        /*0040*/ 	.short	0x0007
        /*0042*/ 	.short	0x0030
        /*0044*/ 	.byte	0x00, 0xf0, 0x21, 0x00


	//----- nvinfo : EIATTR_KPARAM_INFO
	.align		4
.L_15:
        /*0048*/ 	.byte	0x04, 0x17
        /*004a*/ 	.short	(.L_17 - .L_16)
.L_16:
        /*004c*/ 	.word	0x00000000
        /*0050*/ 	.short	0x0006
        /*0052*/ 	.short	0x0028
        /*0054*/ 	.byte	0x00, 0xf0, 0x21, 0x00


	//----- nvinfo : EIATTR_KPARAM_INFO
	.align		4
.L_17:
        /*0058*/ 	.byte	0x04, 0x17
        /*005a*/ 	.short	(.L_19 - .L_18)
.L_18:
        /*005c*/ 	.word	0x00000000
        /*0060*/ 	.short	0x0005
        /*0062*/ 	.short	0x0020
        /*0064*/ 	.byte	0x00, 0xf0, 0x11, 0x00


	//----- nvinfo : EIATTR_KPARAM_INFO
	.align		4
.L_19:
        /*0068*/ 	.byte	0x04, 0x17
        /*006a*/ 	.short	(.L_21 - .L_20)
.L_20:
        /*006c*/ 	.word	0x00000000
        /*0070*/ 	.short	0x0004
        /*0072*/ 	.short	0x001c
        /*0074*/ 	.byte	0x00, 0xf0, 0x11, 0x00


	//----- nvinfo : EIATTR_KPARAM_INFO
	.align		4
.L_21:
        /*0078*/ 	.byte	0x04, 0x17
        /*007a*/ 	.short	(.L_23 - .L_22)
.L_22:
        /*007c*/ 	.word	0x00000000
        /*0080*/ 	.short	0x0003
        /*0082*/ 	.short	0x0018
        /*0084*/ 	.byte	0x00, 0xf0, 0x11, 0x00


	//----- nvinfo : EIATTR_KPARAM_INFO
	.align		4
.L_23:
        /*0088*/ 	.byte	0x04, 0x17
        /*008a*/ 	.short	(.L_25 - .L_24)
.L_24:
        /*008c*/ 	.word	0x00000000
        /*0090*/ 	.short	0x0002
        /*0092*/ 	.short	0x0010
        /*0094*/ 	.byte	0x00, 0xf4, 0x21, 0x00


	//----- nvinfo : EIATTR_KPARAM_INFO
	.align		4
.L_25:
        /*0098*/ 	.byte	0x04, 0x17
        /*009a*/ 	.short	(.L_27 - .L_26)
.L_26:
        /*009c*/ 	.word	0x00000000
        /*00a0*/ 	.short	0x0001
        /*00a2*/ 	.short	0x0008
        /*00a4*/ 	.byte	0x00, 0xf4, 0x21, 0x00


	//----- nvinfo : EIATTR_KPARAM_INFO
	.align		4
.L_27:
        /*00a8*/ 	.byte	0x04, 0x17
        /*00aa*/ 	.short	(.L_29 - .L_28)
.L_28:
        /*00ac*/ 	.word	0x00000000
        /*00b0*/ 	.short	0x0000
        /*00b2*/ 	.short	0x0000
        /*00b4*/ 	.byte	0x00, 0xf4, 0x21, 0x00


	//----- nvinfo : EIATTR_SPARSE_MMA_MASK
	.align		4
.L_29:
        /*00b8*/ 	.byte	0x03, 0x50
        /*00ba*/ 	.short	0x0000


	//----- nvinfo : EIATTR_MAXREG_COUNT
	.align		4
        /*00bc*/ 	.byte	0x03, 0x1b
        /*00be*/ 	.short	0x00ff


	//----- nvinfo : EIATTR_NUM_BARRIERS
	.align		4
        /*00c0*/ 	.byte	0x02, 0x4c
        /*00c2*/ 	.byte	0x01
	.zero		1


	//----- nvinfo : EIATTR_ANNOTATIONS
	.align		4
        /*00c4*/ 	.byte	0x04, 0x55
        /*00c6*/ 	.short	(.L_31 - .L_30)


	//   ....[0]....
.L_30:
        /*00c8*/ 	.word	0x00000001
        /*00cc*/ 	.byte	0x70, 0x11, 0x00, 0x00, 0x01, 0x00, 0x00, 0x00, 0xb0, 0x11, 0x00, 0x00, 0x01, 0x00, 0x00, 0x00
        /* <DEDUP_REMOVED lines=1037> */
        /*41ac*/ 	.byte	0xe0, 0xb9, 0x00, 0x00, 0x01, 0x00, 0x00, 0x00, 0xf0, 0xb9, 0x00, 0x00


	//----- nvinfo : EIATTR_MERCURY_ISA_VERSION
	.align		4
.L_31:
        /*41b8*/ 	.byte	0x03, 0x5f
        /*41ba*/ 	.short	0x0101


	//----- nvinfo : EIATTR_INT_WARP_WIDE_INSTR_OFFSETS
	.align		4
        /*41bc*/ 	.byte	0x04, 0x31
        /*41be*/ 	.short	(.L_33 - .L_32)


	//   ....[0]....
.L_32:
        /*41c0*/ 	.word	0x00002df0


	//   ....[1]....
        /*41c4*/ 	.word	0x00002e10


	//   ....[2]....
        /*41c8*/ 	.word	0x00002e20


	//   ....[3]....
        /*41cc*/ 	.word	0x00002e30


	//   ....[4]....
        /*41d0*/ 	.word	0x00002f40


	//   ....[5]....
        /*41d4*/ 	.word	0x00004d90


	//   ....[6]....
        /*41d8*/ 	.word	0x00004da0


	//   ....[7]....
        /*41dc*/ 	.word	0x00004e20


	//   ....[8]....
        /*41e0*/ 	.word	0x00004e30


	//----- nvinfo : EIATTR_COOP_GROUP_MASK_REGIDS
	.align		4
.L_33:
        /*41e4*/ 	.byte	0x04, 0x29
        /*41e6*/ 	.short	(.L_35 - .L_34)


	//   ....[0]....
.L_34:
        /*41e8*/ 	.word	0xffffffff


	//   ....[1]....
        /*41ec*/ 	.word	0xffffffff


	//   ....[2]....
        /*41f0*/ 	.word	0xffffffff


	//----- nvinfo : EIATTR_COOP_GROUP_INSTR_OFFSETS
	.align		4
.L_35:
        /*41f4*/ 	.byte	0x04, 0x28
        /*41f6*/ 	.short	(.L_37 - .L_36)


	//   ....[0]....
.L_36:
        /*41f8*/ 	.word	0x00000160


	//   ....[1]....
        /*41fc*/ 	.word	0x00000710


	//   ....[2]....
        /*4200*/ 	.word	0x00000d00


	//----- nvinfo : EIATTR_MBARRIER_INSTR_OFFSETS
	.align		4
.L_37:
        /*4204*/ 	.byte	0x04, 0x39
        /*4206*/ 	.short	(.L_39 - .L_38)


	//   ....[0]....
.L_38:
        /*4208*/ 	.word	0x00002fa0
        /*420c*/ 	.word	0x000000ff
        /*4210*/ 	.word	0x00020000
        /*4214*/ 	.short	0x0100
        /*4216*/ 	.byte	0x18
	.zero		1


	//   ....[1]....
        /*4218*/ 	.word	0x00003040
        /*421c*/ 	.word	0x000000ff
        /*4220*/ 	.word	0x00020008
        /*4224*/ 	.short	0x0100
        /*4226*/ 	.byte	0x18
	.zero		1


	//   ....[2]....
        /*4228*/ 	.word	0x00003060
        /*422c*/ 	.word	0x000000ff
        /*4230*/ 	.word	0x00020010
        /*4234*/ 	.short	0x0100
        /*4236*/ 	.byte	0x18
	.zero		1


	//   ....[3]....
        /*4238*/ 	.word	0x00003080
        /*423c*/ 	.word	0x000000ff
        /*4240*/ 	.word	0x00020018
        /*4244*/ 	.short	0x0100
        /*4246*/ 	.byte	0x18
	.zero		1


	//   ....[4]....
        /*4248*/ 	.word	0x00004ee0
        /*424c*/ 	.word	0x000000ff
        /*4250*/ 	.word	0x00020000
        /*4254*/ 	.short	0x010a
        /*4256*/ 	.byte	0x13
	.zero		1


	//   ....[5]....
        /*4258*/ 	.word	0x00008870
        /*425c*/ 	.word	0x000000ff
        /*4260*/ 	.word	0x00020000
        /*4264*/ 	.short	0x0108
        /*4266*/ 	.byte	0x18
	.zero		1


	//   ....[6]....
        /*4268*/ 	.word	0x000088d0
        /*426c*/ 	.word	0x000000ff
        /*4270*/ 	.word	0x00020008
        /*4274*/ 	.short	0x0108
        /*4276*/ 	.byte	0x18
	.zero		1


	//   ....[7]....
        /*4278*/ 	.word	0x00008990
        /*427c*/ 	.word	0x000000ff
        /*4280*/ 	.word	0x00020010
        /*4284*/ 	.short	0x0108
        /*4286*/ 	.byte	0x18
	.zero		1


	//   ....[8]....
        /*4288*/ 	.word	0x00008c00
        /*428c*/ 	.word	0x000000ff
        /*4290*/ 	.word	0x00020018
        /*4294*/ 	.short	0x0108
        /*4296*/ 	.byte	0x18
	.zero		1


	//   ....[9]....
        /*4298*/ 	.word	0x0000bf00
        /*429c*/ 	.word	0x000000ff
        /*42a0*/ 	.word	0x00020000
        /*42a4*/ 	.short	0x010a
        /*42a6*/ 	.byte	0x13
	.zero		1


	//----- nvinfo : EIATTR_NUM_MBARRIERS
	.align		4
.L_39:
        /*42a8*/ 	.byte	0x03, 0x38
        /*42aa*/ 	.short	0x0004


	//----- nvinfo : EIATTR_EXIT_INSTR_OFFSETS
	.align		4
        /*42ac*/ 	.byte	0x04, 0x1c
        /*42ae*/ 	.short	(.L_41 - .L_40)


	//   ....[0]....
.L_40:
        /*42b0*/ 	.word	0x0000bef0


	//----- nvinfo : EIATTR_REQNTID
	.align		4
.L_41:
        /*42b4*/ 	.byte	0x04, 0x10
        /*42b6*/ 	.short	(.L_43 - .L_42)
.L_42:
        /*42b8*/ 	.word	0x00000080
        /*42bc*/ 	.word	0x00000001
        /*42c0*/ 	.word	0x00000001


	//----- nvinfo : EIATTR_CRS_STACK_SIZE
	.align		4
.L_43:
        /*42c4*/ 	.byte	0x04, 0x1e
        /*42c6*/ 	.short	(.L_45 - .L_44)
.L_44:
        /*42c8*/ 	.word	0x00000000


	//----- nvinfo : EIATTR_CBANK_PARAM_SIZE
	.align		4
.L_45:
        /*42cc*/ 	.byte	0x03, 0x19
        /*42ce*/ 	.short	0x0050


	//----- nvinfo : EIATTR_PARAM_CBANK
	.align		4
        /*42d0*/ 	.byte	0x04, 0x0a
        /*42d2*/ 	.short	(.L_47 - .L_46)
	.align		4
.L_46:
        /*42d4*/ 	.word	index@(.nv.constant0.gluon_wgmma)
        /*42d8*/ 	.short	0x0210
        /*42da*/ 	.short	0x0050


	//----- nvinfo : EIATTR_SW_WAR
	.align		4
.L_47:
        /*42dc*/ 	.byte	0x04, 0x36
        /*42de*/ 	.short	(.L_49 - .L_48)
.L_48:
        /*42e0*/ 	.word	0x00000008
.L_49:


//--------------------- .nv.callgraph             --------------------------
	.section	.nv.callgraph,"",@"SHT_CUDA_CALLGRAPH"
	.align	4
	.sectionentsize	8
	.align		4
        /*0000*/ 	.word	0x00000000
	.align		4
        /*0004*/ 	.word	0xffffffff
	.align		4
        /*0008*/ 	.word	0x00000000
	.align		4
        /*000c*/ 	.word	0xfffffffe
	.align		4
        /*0010*/ 	.word	0x00000000
	.align		4
        /*0014*/ 	.word	0xfffffffd
	.align		4
        /*0018*/ 	.word	0x00000000
	.align		4
        /*001c*/ 	.word	0xfffffffc


//--------------------- .text.gluon_wgmma         --------------------------
	.section	.text.gluon_wgmma,"ax",@progbits
	.align	128
        .global         gluon_wgmma
        .type           gluon_wgmma,@function
        .size           gluon_wgmma,(.L_x_52 - gluon_wgmma)
        .other          gluon_wgmma,@"STO_CUDA_ENTRY STV_DEFAULT"
gluon_wgmma:
.text.gluon_wgmma:
[----:B------:R-:W1:Y:S01]  /*0000*/  LDC R1, c[0x0][0x28] ;  /* 0x00000a00ff017b82 */ /* 0x000e620000000800 */
[----:B------:R-:W2:Y:S07]  /*0010*/  S2R R252, SR_TID.X ;  /* 0x0000000000fc7919 */ /* 0x000eae0000002100 */
[----:B------:R-:W3:Y:S01]  /*0020*/  S2UR UR4, SR_CgaCtaId ;  /* 0x00000000000479c3 */ /* 0x000ee20000008800 */
[----:B------:R-:W-:Y:S01]  /*0030*/  UMOV UR24, 0x400 ;  /* 0x0000040000187882 */ /* 0x000fe20000000000 */
[----:B------:R-:W-:Y:S01]  /*0040*/  ULDC UR6, c[0x0][0xc] ;  /* 0x0000030000067ab9 */ /* 0x000fe20000000800 */
[----:B------:R-:W-:Y:S01]  /*0050*/  ULDC.64 UR30, c[0x0][0x250] ;  /* 0x00009400001e7ab9 */ /* 0x000fe20000000a00 */
[----:B------:R-:W-:Y:S01]  /*0060*/  BSSY B0, `(.L_x_0) ;  /* 0x0000020000007945 */ /* 0x000fe20003800000 */
[----:B-1----:R-:W-:-:S03]  /*0070*/  VIADD R1, R1, 0xfffff530 ;  /* 0xfffff53001017836 */ /* 0x002fc60000000000 */
[----:B------:R-:W1:Y:S08]  /*0080*/  LDC R5, c[0x0][0x228] ;  /* 0x00008a00ff057b82 */ /* 0x000e700000000800 */
[----:B------:R-:W4:Y:S08]  /*0090*/  LDC R12, c[0x0][0x230] ;  /* 0x00008c00ff0c7b82 */ /* 0x000f300000000800 */
[----:B------:R-:W-:Y:S01]  /*00a0*/  S2UR UR25, SR_CTAID.Y ;  /* 0x00000000001979c3 */ /* 0x000fe20000002600 */
[----:B---3--:R-:W-:-:S03]  /*00b0*/  ULEA UR24, UR4, UR24, 0x18 ;  /* 0x0000001804187291 */ /* 0x008fc6000f8ec03f */
[----:B------:R-:W-:Y:S01]  /*00c0*/  ULDC UR4, c[0x0][0x10] ;  /* 0x0000040000047ab9 */ /* 0x000fe20000000800 */
[----:B--2---:R-:W-:-:S03]  /*00d0*/  LOP3.LUT R4, R252, 0x7f, RZ, 0xc0, !PT ;  /* 0x0000007ffc047812 */ /* 0x004fc600078ec0ff */
[----:B------:R-:W2:Y:S01]  /*00e0*/  S2UR UR5, SR_CTAID.Z ;  /* 0x00000000000579c3 */ /* 0x000ea20000002700 */
[----:B-1----:R-:W-:Y:S01]  /*00f0*/  VIADD R5, R5, 0xffffffff ;  /* 0xffffffff05057836 */ /* 0x002fe20000000000 */
[C---:B------:R-:W-:Y:S02]  /*0100*/  ISETP.GE.U32.AND P0, PT, R4.reuse, 0x20, PT ;  /* 0x000000200400780c */ /* 0x040fe40003f06070 */
[C---:B------:R-:W-:Y:S02]  /*0110*/  ISETP.NE.U32.AND P2, PT, R4.reuse, RZ, PT ;  /* 0x000000ff0400720c */ /* 0x040fe40003f45070 */
[----:B------:R-:W-:Y:S02]  /*0120*/  LEA R10, R4, UR24, 0x2 ;  /* 0x00000018040a7c11 */ /* 0x000fe4000f8e10ff */
[----:B------:R-:W1:Y:S01]  /*0130*/  S2UR UR36, SR_CTAID.X ;  /* 0x00000000002479c3 */ /* 0x000e620000002500 */
[----:B----4-:R-:W-:-:S06]  /*0140*/  VIADD R11, R12, 0xffffffff ;  /* 0xffffffff0c0b7836 */ /* 0x010fcc0000000000 */
[----:B------:R3:W-:Y:S01]  /*0150*/  @!P0 STS [R10], RZ ;  /* 0x000000ff0a008388 */ /* 0x0007e20000000800 */
[----:B------:R-:W-:-:S03]  /*0160*/  NOP ;  /* 0x0000000000007918 */ /* 0x000fc60000000000 */
[----:B------:R3:W-:Y:S01]  /*0170*/  @!P2 STS [UR24+0x24], R5 ;  /* 0x00002405ff00a988 */ /* 0x0007e20008000818 */
[----:B--2---:R-:W-:-:S03]  /*0180*/  UIMAD UR4, UR5, UR4, UR25 ;  /* 0x00000004050472a4 */ /* 0x004fc6000f8e0219 */
[----:B------:R3:W-:Y:S01]  /*0190*/  @!P2 STS [UR24+0x20], R11 ;  /* 0x0000200bff00a988 */ /* 0x0007e20008000818 */
[----:B-1----:R-:W-:-:S04]  /*01a0*/  UIMAD UR4, UR4, UR6, UR36 ;  /* 0x00000006040472a4 */ /* 0x002fc8000f8e0224 */
[----:B------:R-:W-:-:S03]  /*01b0*/  UIMAD UR5, UR4, 0x180, URZ ;  /* 0x00000180040578a4 */ /* 0x000fc6000f8e023f */
[----:B------:R-:W-:Y:S01]  /*01c0*/  UMOV UR4, URZ ;  /* 0x0000003f00047c82 */ /* 0x000fe20008000000 */
[----:B------:R-:W-:-:S04]  /*01d0*/  UIADD3 UR26, UP0, UR5, UR30, URZ ;  /* 0x0000001e051a7290 */ /* 0x000fc8000ff1e03f */
[----:B------:R-:W-:Y:S01]  /*01e0*/  ULEA.HI.X.SX32 UR27, UR5, UR31, 0x1, UP0 ;  /* 0x0000001f051b7291 */ /* 0x000fe200080f0e3f */
[----:B---3--:R-:W-:Y:S11]  /*01f0*/  @P2 BRA `(.L_x_1) ;  /* 0x0000000000182947 */ /* 0x008ff60003800000 */
[----:B------:R-:W1:Y:S01]  /*0200*/  LDS R0, [UR24+0x8] ;  /* 0x00000818ff007984 */ /* 0x000e620008000800 */
[----:B------:R-:W2:Y:S01]  /*0210*/  LDC.64 R6, c[0x0][0x210] ;  /* 0x00008400ff067b82 */ /* 0x000ea20000000a00 */
[----:B------:R-:W-:Y:S02]  /*0220*/  IMAD.MOV.U32 R3, RZ, RZ, 0x70 ;  /* 0x00000070ff037424 */ /* 0x000fe400078e00ff */
[----:B--2---:R2:W-:Y:S03]  /*0230*/  STS.64 [UR24], R6 ;  /* 0x00000006ff007988 */ /* 0x0045e60008000a18 */
[----:B-1----:R-:W-:-:S05]  /*0240*/  LOP3.LUT R0, R0, 0x10, R3, 0xd8, !PT ;  /* 0x0000001000007812 */ /* 0x002fca00078ed803 */
[----:B------:R2:W-:Y:S02]  /*0250*/  STS [UR24+0x8], R0 ;  /* 0x00000800ff007988 */ /* 0x0005e40008000818 */
.L_x_1:
[----:B------:R-:W-:Y:S05]  /*0260*/  BSYNC B0 ;  /* 0x0000000000007941 */ /* 0x000fea0003800000 */
.L_x_0:
[----:B------:R-:W-:Y:S04]  /*0270*/  BSSY B0, `(.L_x_2) ;  /* 0x000000a000007945 */ /* 0x000fe80003800000 */
[----:B------:R-:W-:Y:S05]  /*0280*/  @P2 BRA `(.L_x_3) ;  /* 0x0000000000202947 */ /* 0x000fea0003800000 */
[----:B--2---:R-:W1:Y:S01]  /*0290*/  LDS R0, [UR24+0x34] ;  /* 0x00003418ff007984 */ /* 0x004e620008000800 */
[----:B------:R-:W-:Y:S02]  /*02a0*/  IMAD.MOV.U32 R3, RZ, RZ, 0x1f000000 ;  /* 0x1f000000ff037424 */ /* 0x000fe400078e00ff */
[----:B------:R-:W-:Y:S01]  /*02b0*/  @!P2 IMAD.MOV.U32 R2, RZ, RZ, 0xff ;  /* 0x000000ffff02a424 */ /* 0x000fe200078e00ff */
[----:B------:R-:W2:Y:S02]  /*02c0*/  @!P2 LDS R7, [UR24+0x38] ;  /* 0x00003818ff07a984 */ /* 0x000ea40008000800 */
[----:B-1----:R-:W-:Y:S02]  /*02d0*/  LOP3.LUT R0, R0, 0xff000000, R3, 0xb8, !PT ;  /* 0xff00000000007812 */ /* 0x002fe400078eb803 */
[----:B--2---:R-:W-:-:S03]  /*02e0*/  @!P2 LOP3.LUT R2, R7, 0xff, R2, 0xb8, !PT ;  /* 0x000000ff0702a812 */ /* 0x004fc600078eb802 */
[----:B------:R1:W-:Y:S04]  /*02f0*/  STS [UR24+0x34], R0 ;  /* 0x00003400ff007988 */ /* 0x0003e80008000818 */
[----:B------:R1:W-:Y:S02]  /*0300*/  @!P2 STS [UR24+0x38], R2 ;  /* 0x00003802ff00a988 */ /* 0x0003e40008000818 */
.L_x_3:
[----:B------:R-:W-:Y:S05]  /*0310*/  BSYNC B0 ;  /* 0x0000000000007941 */ /* 0x000fea0003800000 */
.L_x_2:
[----:B------:R-:W-:Y:S04]  /*0320*/  BSSY B0, `(.L_x_4) ;  /* 0x000000e000007945 */ /* 0x000fe80003800000 */
[----:B------:R-:W-:Y:S05]  /*0330*/  @P2 BRA `(.L_x_5) ;  /* 0x0000000000302947 */ /* 0x000fea0003800000 */
[----:B-1----:R-:W1:Y:S01]  /*0340*/  LDS R2, [UR24+0x34] ;  /* 0x00003418ff027984 */ /* 0x002e620008000800 */
[----:B------:R-:W3:Y:S03]  /*0350*/  LDC.64 R8, c[0x0][0x238] ;  /* 0x00008e00ff087b82 */ /* 0x000ee60000000a00 */
[----:B--2---:R-:W2:Y:S01]  /*0360*/  LDS R0, [UR24+0x1c] ;  /* 0x00001c18ff007984 */ /* 0x004ea20008000800 */
[C---:B---3--:R-:W-:Y:S01]  /*0370*/  SHF.L.U64.HI R6, R8.reuse, 0x1, R9 ;  /* 0x0000000108067819 */ /* 0x048fe20000010209 */
[----:B------:R-:W-:-:S03]  /*0380*/  IMAD.SHL.U32 R3, R8, 0x2, RZ ;  /* 0x0000000208037824 */ /* 0x000fc600078e00ff */
[--C-:B------:R-:W-:Y:S02]  /*0390*/  SHF.R.U32.HI R7, RZ, 0x4, R6.reuse ;  /* 0x00000004ff077819 */ /* 0x100fe40000011606 */
[----:B------:R-:W-:-:S05]  /*03a0*/  SHF.R.U64 R3, R3, 0x4, R6 ;  /* 0x0000000403037819 */ /* 0x000fca0000001206 */
[----:B------:R3:W-:Y:S01]  /*03b0*/  STS [UR24+0xc], R3 ;  /* 0x00000c03ff007988 */ /* 0x0007e20008000818 */
[----:B-1----:R-:W-:Y:S02]  /*03c0*/  LOP3.LUT R2, R2, 0x7, RZ, 0xb8, !PT ;  /* 0x0000000702027812 */ /* 0x002fe400078eb8ff */
[----:B--2---:R-:W-:-:S03]  /*03d0*/  LOP3.LUT R0, R0, 0xf, R7, 0xb8, !PT ;  /* 0x0000000f00007812 */ /* 0x004fc600078eb807 */
[----:B------:R3:W-:Y:S04]  /*03e0*/  STS [UR24+0x34], R2 ;  /* 0x00003402ff007988 */ /* 0x0007e80008000818 */
[----:B------:R3:W-:Y:S02]  /*03f0*/  STS [UR24+0x1c], R0 ;  /* 0x00001c00ff007988 */ /* 0x0007e40008000818 */
.L_x_5:
[----:B------:R-:W-:Y:S05]  /*0400*/  BSYNC B0 ;  /* 0x0000000000007941 */ /* 0x000fea0003800000 */
.L_x_4:
[----:B------:R-:W-:Y:S04]  /*0410*/  BSSY B1, `(.L_x_6) ;  /* 0x000001a000017945 */ /* 0x000fe80003800000 */
[----:B------:R-:W-:Y:S04]  /*0420*/  BSSY B0, `(.L_x_7) ;  /* 0x0000015000007945 */ /* 0x000fe80003800000 */
[----:B------:R-:W-:Y:S05]  /*0430*/  @P2 BRA `(.L_x_8) ;  /* 0x0000000000202947 */ /* 0x000fea0003800000 */
[----:B-123--:R-:W1:Y:S02]  /*0440*/  LDS R0, [UR24+0x34] ;  /* 0x00003418ff007984 */ /* 0x00ee640008000800 */
[----:B-1----:R-:W-:-:S05]  /*0450*/  LOP3.LUT R0, R0, 0x38, RZ, 0xb8, !PT ;  /* 0x0000003800007812 */ /* 0x002fca00078eb8ff */
[----:B------:R1:W-:Y:S01]  /*0460*/  STS [UR24+0x34], R0 ;  /* 0x00003400ff007988 */ /* 0x0003e20008000818 */
[----:B------:R-:W-:Y:S05]  /*0470*/  @P2 BRA `(.L_x_9) ;  /* 0x0000000000202947 */ /* 0x000fea0003800000 */
[----:B-1----:R-:W1:Y:S01]  /*0480*/  LDS R0, [UR24+0x8] ;  /* 0x00000818ff007984 */ /* 0x002e620008000800 */
[----:B------:R-:W-:-:S05]  /*0490*/  IMAD.MOV.U32 R3, RZ, RZ, 0x780 ;  /* 0x00000780ff037424 */ /* 0x000fca00078e00ff */
[----:B-1----:R-:W-:-:S05]  /*04a0*/  LOP3.LUT R0, R0, 0x500, R3, 0xd8, !PT ;  /* 0x0000050000007812 */ /* 0x002fca00078ed803 */
[----:B------:R4:W-:Y:S02]  /*04b0*/  STS [UR24+0x8], R0 ;  /* 0x00000800ff007988 */ /* 0x0009e40008000818 */
.L_x_8:
[----:B------:R-:W-:Y:S05]  /*04c0*/  @P2 BRA `(.L_x_10) ;  /* 0x0000000000282947 */ /* 0x000fea0003800000 */
[----:B-1234-:R-:W1:Y:S02]  /*04d0*/  LDS R0, [UR24+0x8] ;  /* 0x00000818ff007984 */ /* 0x01ee640008000800 */
[----:B-1----:R-:W-:-:S05]  /*04e0*/  LOP3.LUT R0, R0, 0x1800, RZ, 0xb8, !PT ;  /* 0x0000180000007812 */ /* 0x002fca00078eb8ff */
[----:B------:R2:W-:Y:S02]  /*04f0*/  STS [UR24+0x8], R0 ;  /* 0x00000800ff007988 */ /* 0x0005e40008000818 */
.L_x_9:
[----:B------:R-:W-:Y:S05]  /*0500*/  @P2 BREAK B0 ;  /* 0x0000000000002942 */ /* 0x000fea0003800000 */
[----:B------:R-:W-:Y:S05]  /*0510*/  @P2 BRA `(.L_x_11) ;  /* 0x0000000000242947 */ /* 0x000fea0003800000 */
[----:B------:R-:W3:Y:S01]  /*0520*/  LDS R3, [UR24+0x8] ;  /* 0x00000818ff037984 */ /* 0x000ee20008000800 */
[----:B-12---:R-:W-:-:S05]  /*0530*/  IMAD.MOV.U32 R0, RZ, RZ, 0x6000 ;  /* 0x00006000ff007424 */ /* 0x006fca00078e00ff */
[----:B---3--:R-:W-:-:S04]  /*0540*/  LOP3.LUT R0, R3, 0x4000, R0, 0xd8, !PT ;  /* 0x0000400003007812 */ /* 0x008fc800078ed800 */
[----:B------:R-:W-:-:S05]  /*0550*/  LOP3.LUT R0, R0, 0x400000, RZ, 0xb8, !PT ;  /* 0x0040000000007812 */ /* 0x000fca00078eb8ff */
[----:B------:R1:W-:Y:S02]  /*0560*/  STS [UR24+0x8], R0 ;  /* 0x00000800ff007988 */ /* 0x0003e40008000818 */
.L_x_10:
[----:B------:R-:W-:Y:S05]  /*0570*/  BSYNC B0 ;  /* 0x0000000000007941 */ /* 0x000fea0003800000 */
.L_x_7:
[----:B-1234-:R-:W1:Y:S02]  /*0580*/  @!P2 LDS R0, [UR24+0x8] ;  /* 0x00000818ff00a984 */ /* 0x01ee640008000800 */
[----:B-1----:R-:W-:-:S05]  /*0590*/  @!P2 LOP3.LUT R0, R0, 0x8000, RZ, 0xb8, !PT ;  /* 0x000080000000a812 */ /* 0x002fca00078eb8ff */
[----:B------:R3:W-:Y:S02]  /*05a0*/  @!P2 STS [UR24+0x8], R0 ;  /* 0x00000800ff00a988 */ /* 0x0007e40008000818 */
.L_x_11:
[----:B------:R-:W-:Y:S05]  /*05b0*/  BSYNC B1 ;  /* 0x0000000000017941 */ /* 0x000fea0003800000 */
.L_x_6:
[----:B------:R-:W-:Y:S05]  /*05c0*/  WARPSYNC.ALL ;  /* 0x0000000000007948 */ /* 0x000fea0003800000 */
[----:B------:R-:W-:Y:S05]  /*05d0*/  @P0 BRA `(.L_x_12) ;  /* 0x0000000000280947 */ /* 0x000fea0003800000 */
[----:B-123--:R-:W1:Y:S01]  /*05e0*/  S2R R0, SR_LANEID ;  /* 0x0000000000007919 */ /* 0x00ee620000000000 */
[----:B------:R-:W-:Y:S05]  /*05f0*/  WARPSYNC.ALL ;  /* 0x0000000000007948 */ /* 0x000fea0003800000 */
[----:B-1----:R-:W-:-:S05]  /*0600*/  IMAD.SHL.U32 R0, R0, 0x4, RZ ;  /* 0x0000000400007824 */ /* 0x002fca00078e00ff */
[----:B------:R-:W1:Y:S01]  /*0610*/  LDS R7, [R0+UR24] ;  /* 0x0000001800077984 */ /* 0x000e620008000800 */
[----:B------:R-:W-:-:S05]  /*0620*/  IADD3 R2, P1, R0, UR26, RZ ;  /* 0x0000001a00027c10 */ /* 0x000fca000ff3e0ff */
[----:B------:R-:W-:-:S05]  /*0630*/  IMAD.X R3, RZ, RZ, UR27, P1 ;  /* 0x0000001bff037e24 */ /* 0x000fca00088e06ff */
[----:B-1----:R4:W5:Y:S01]  /*0640*/  ATOMG.E.EXCH.STRONG.GPU PT, RZ, [R2], R7 ;  /* 0x0000000702ff73a8 */ /* 0x00296200041ee100 */
[----:B------:R-:W-:-:S04]  /*0650*/  DEPBAR {5,4,3,2,1,0} ;  /* 0x0000003f0000791a */ /* 0x000fc80000000000 */
[----:B------:R4:W-:Y:S01]  /*0660*/  UTMACCTL.IV [UR26] ;  /* 0x000000001a0079b9 */ /* 0x0009e20008000000 */
[----:B------:R-:W-:Y:S01]  /*0670*/  NOP ;  /* 0x0000000000007918 */ /* 0x000fe20000000000 */
.L_x_12:
[----:B------:R-:W-:Y:S05]  /*0680*/  @P0 BRA `(.L_x_13) ;  /* 0x00000000000c0947 */ /* 0x000fea0003800000 */
[----:B------:R0:W-:Y:S01]  /*0690*/  UTMACMDFLUSH ;  /* 0x00000000000079b7 */ /* 0x0001e20000000000 */
[----:B------:R-:W-:Y:S05]  /*06a0*/  @P0 BRA `(.L_x_13) ;  /* 0x0000000000040947 */ /* 0x000fea0003800000 */
[----:B------:R-:W-:-:S04]  /*06b0*/  DEPBAR.LE SB0, 0x0 ;  /* 0x000080000000791a */ /* 0x000fc80000000000 */
.L_x_13:
[----:B------:R-:W-:Y:S05]  /*06c0*/  WARPSYNC.ALL ;  /* 0x0000000000007948 */ /* 0x000fea0003800000 */
[----:B-----5:R-:W-:Y:S06]  /*06d0*/  BAR.SYNC.DEFER_BLOCKING 0x0 ;  /* 0x0000000000007b1d */ /* 0x020fec0000010000 */
[----:B------:R-:W-:Y:S02]  /*06e0*/  BSSY B1, `(.L_x_14) ;  /* 0x000000b000017945 */ /* 0x000fe40003800000 */
[----:B------:R-:W-:Y:S06]  /*06f0*/  BAR.SYNC.DEFER_BLOCKING 0x0 ;  /* 0x0000000000007b1d */ /* 0x000fec0000010000 */
[----:B------:R1:W-:Y:S01]  /*0700*/  @!P0 STS [R10], RZ ;  /* 0x000000ff0a008388 */ /* 0x0003e20000000800 */
[----:B------:R-:W-:Y:S01]  /*0710*/  NOP ;  /* 0x0000000000007918 */ /* 0x000fe20000000000 */
[----:B------:R-:W-:Y:S05]  /*0720*/  @P2 BRA `(.L_x_15) ;  /* 0x0000000000182947 */ /* 0x000fea0003800000 */
[----:B-123--:R-:W1:Y:S01]  /*0730*/  LDS R0, [UR24+0x8] ;  /* 0x00000818ff007984 */ /* 0x00ee620008000800 */
[----:B----4-:R-:W2:Y:S01]  /*0740*/  LDC.64 R6, c[0x0][0x218] ;  /* 0x00008600ff067b82 */ /* 0x010ea20000000a00 */
[----:B------:R-:W-:Y:S02]  /*0750*/  IMAD.MOV.U32 R3, RZ, RZ, 0x70 ;  /* 0x00000070ff037424 */ /* 0x000fe400078e00ff */
[----:B--2---:R2:W-:Y:S03]  /*0760*/  STS.64 [UR24], R6 ;  /* 0x00000006ff007988 */ /* 0x0045e60008000a18 */
[----:B-1----:R-:W-:-:S05]  /*0770*/  LOP3.LUT R0, R0, 0x10, R3, 0xd8, !PT ;  /* 0x0000001000007812 */ /* 0x002fca00078ed803 */
[----:B------:R2:W-:Y:S02]  /*0780*/  STS [UR24+0x8], R0 ;  /* 0x00000800ff007988 */ /* 0x0005e40008000818 */
.L_x_15:
[----:B----4-:R-:W-:Y:S05]  /*0790*/  BSYNC B1 ;  /* 0x0000000000017941 */ /* 0x010fea0003800000 */
.L_x_14:
[----:B------:R-:W-:Y:S04]  /*07a0*/  BSSY B2, `(.L_x_16) ;  /* 0x000000f000027945 */ /* 0x000fe80003800000 */
[----:B------:R-:W-:Y:S04]  /*07b0*/  BSSY B1, `(.L_x_17) ;  /* 0x000000c000017945 */ /* 0x000fe80003800000 */
[----:B------:R-:W-:Y:S05]  /*07c0*/  @P2 BRA `(.L_x_18) ;  /* 0x0000000000282947 */ /* 0x000fea0003800000 */
[----:B-123--:R-:W1:Y:S01]  /*07d0*/  LDS R0, [UR24+0x34] ;  /* 0x00003418ff007984 */ /* 0x00ee620008000800 */
[----:B------:R-:W-:Y:S01]  /*07e0*/  IMAD.MOV.U32 R3, RZ, RZ, 0x1f000000 ;  /* 0x1f000000ff037424 */ /* 0x000fe200078e00ff */
[----:B------:R-:W-:Y:S05]  /*07f0*/  @P2 BREAK B1 ;  /* 0x0000000000012942 */ /* 0x000fea0003800000 */
[----:B-1----:R-:W-:-:S05]  /*0800*/  LOP3.LUT R0, R0, 0xff000000, R3, 0xb8, !PT ;  /* 0xff00000000007812 */ /* 0x002fca00078eb803 */
[----:B------:R1:W-:Y:S01]  /*0810*/  STS [UR24+0x34], R0 ;  /* 0x00003400ff007988 */ /* 0x0003e20008000818 */
[----:B------:R-:W-:Y:S05]  /*0820*/  @P2 BRA `(.L_x_19) ;  /* 0x0000000000182947 */ /* 0x000fea0003800000 */
[----:B-1----:R-:W1:Y:S01]  /*0830*/  LDS R0, [UR24+0x38] ;  /* 0x00003818ff007984 */ /* 0x002e620008000800 */
[----:B------:R-:W-:-:S05]  /*0840*/  IMAD.MOV.U32 R3, RZ, RZ, 0xff ;  /* 0x000000ffff037424 */ /* 0x000fca00078e00ff */
[----:B-1----:R-:W-:-:S05]  /*0850*/  LOP3.LUT R0, R0, 0xff, R3, 0xb8, !PT ;  /* 0x000000ff00007812 */ /* 0x002fca00078eb803 */
[----:B------:R4:W-:Y:S02]  /*0860*/  STS [UR24+0x38], R0 ;  /* 0x00003800ff007988 */ /* 0x0009e40008000818 */
.L_x_18:
[----:B------:R-:W-:Y:S05]  /*0870*/  BSYNC B1 ;  /* 0x0000000000017941 */ /* 0x000fea0003800000 */
.L_x_17:
[----:B------:R1:W-:Y:S02]  /*0880*/  @!P2 STS [UR24+0x20], R11 ;  /* 0x0000200bff00a988 */ /* 0x0003e40008000818 */
.L_x_19:
[----:B------:R-:W-:Y:S05]  /*0890*/  BSYNC B2 ;  /* 0x0000000000027941 */ /* 0x000fea0003800000 */
.L_x_16:
[----:B------:R-:W-:Y:S05]  /*08a0*/  WARPSYNC.ALL ;  /* 0x0000000000007948 */ /* 0x000fea0003800000 */
[----:B-1234-:R-:W1:Y:S01]  /*08b0*/  LDC R0, c[0x0][0x22c] ;  /* 0x00008b00ff007b82 */ /* 0x01ee620000000800 */
[----:B------:R-:W-:Y:S01]  /*08c0*/  BSSY B2, `(.L_x_20) ;  /* 0x0000010000027945 */ /* 0x000fe20003800000 */
[----:B-1----:R-:W-:-:S05]  /*08d0*/  VIADD R0, R0, 0xffffffff ;  /* 0xffffffff00007836 */ /* 0x002fca0000000000 */
[----:B------:R1:W-:Y:S01]  /*08e0*/  @!P2 STS [UR24+0x24], R0 ;  /* 0x00002400ff00a988 */ /* 0x0003e20008000818 */
[----:B------:R-:W-:Y:S05]  /*08f0*/  @P2 BRA `(.L_x_21) ;  /* 0x0000000000302947 */ /* 0x000fea0003800000 */
[----:B------:R-:W2:Y:S01]  /*0900*/  LDS R3, [UR24+0x34] ;  /* 0x00003418ff037984 */ /* 0x000ea20008000800 */
[----:B------:R-:W3:Y:S03]  /*0910*/  LDC.64 R6, c[0x0][0x240] ;  /* 0x00009000ff067b82 */ /* 0x000ee60000000a00 */
[----:B------:R-:W4:Y:S01]  /*0920*/  LDS R2, [UR24+0x1c] ;  /* 0x00001c18ff027984 */ /* 0x000f220008000800 */
[C---:B---3--:R-:W-:Y:S01]  /*0930*/  SHF.L.U64.HI R7, R6.reuse, 0x1, R7 ;  /* 0x0000000106077819 */ /* 0x048fe20000010207 */
[----:B------:R-:W-:-:S03]  /*0940*/  IMAD.SHL.U32 R6, R6, 0x2, RZ ;  /* 0x0000000206067824 */ /* 0x000fc600078e00ff */
[--C-:B------:R-:W-:Y:S02]  /*0950*/  SHF.R.U32.HI R9, RZ, 0x4, R7.reuse ;  /* 0x00000004ff097819 */ /* 0x100fe40000011607 */
[----:B------:R-:W-:-:S05]  /*0960*/  SHF.R.U64 R6, R6, 0x4, R7 ;  /* 0x0000000406067819 */ /* 0x000fca0000001207 */
[----:B------:R3:W-:Y:S01]  /*0970*/  STS [UR24+0xc], R6 ;  /* 0x00000c06ff007988 */ /* 0x0007e20008000818 */
[----:B--2---:R-:W-:Y:S02]  /*0980*/  LOP3.LUT R3, R3, 0x7, RZ, 0xb8, !PT ;  /* 0x0000000703037812 */ /* 0x004fe400078eb8ff */
[----:B----4-:R-:W-:-:S03]  /*0990*/  LOP3.LUT R2, R2, 0xf, R9, 0xb8, !PT ;  /* 0x0000000f02027812 */ /* 0x010fc600078eb809 */
[----:B------:R3:W-:Y:S04]  /*09a0*/  STS [UR24+0x34], R3 ;  /* 0x00003403ff007988 */ /* 0x0007e80008000818 */
[----:B------:R3:W-:Y:S02]  /*09b0*/  STS [UR24+0x1c], R2 ;  /* 0x00001c02ff007988 */ /* 0x0007e40008000818 */
.L_x_21:
[----:B------:R-:W-:Y:S05]  /*09c0*/  BSYNC B2 ;  /* 0x0000000000027941 */ /* 0x000fea0003800000 */
.L_x_20:
[----:B------:R-:W-:Y:S04]  /*09d0*/  BSSY B3, `(.L_x_22) ;  /* 0x000001a000037945 */ /* 0x000fe80003800000 */
[----:B------:R-:W-:Y:S04]  /*09e0*/  BSSY B2, `(.L_x_23) ;  /* 0x0000015000027945 */ /* 0x000fe80003800000 */
[----:B------:R-:W-:Y:S05]  /*09f0*/  @P2 BRA `(.L_x_24) ;  /* 0x0000000000202947 */ /* 0x000fea0003800000 */
[----:B---3--:R-:W2:Y:S02]  /*0a00*/  LDS R2, [UR24+0x34] ;  /* 0x00003418ff027984 */ /* 0x008ea40008000800 */
[----:B--2---:R-:W-:-:S05]  /*0a10*/  LOP3.LUT R2, R2, 0x38, RZ, 0xb8, !PT ;  /* 0x0000003802027812 */ /* 0x004fca00078eb8ff */
[----:B------:R2:W-:Y:S01]  /*0a20*/  STS [UR24+0x34], R2 ;  /* 0x00003402ff007988 */ /* 0x0005e20008000818 */
[----:B------:R-:W-:Y:S05]  /*0a30*/  @P2 BRA `(.L_x_25) ;  /* 0x0000000000202947 */ /* 0x000fea0003800000 */
[----:B--2---:R-:W2:Y:S01]  /*0a40*/  LDS R2, [UR24+0x8] ;  /* 0x00000818ff027984 */ /* 0x004ea20008000800 */
[----:B------:R-:W-:-:S05]  /*0a50*/  IMAD.MOV.U32 R3, RZ, RZ, 0x780 ;  /* 0x00000780ff037424 */ /* 0x000fca00078e00ff */
[----:B--2---:R-:W-:-:S05]  /*0a60*/  LOP3.LUT R2, R2, 0x500, R3, 0xd8, !PT ;  /* 0x0000050002027812 */ /* 0x004fca00078ed803 */
[----:B------:R2:W-:Y:S02]  /*0a70*/  STS [UR24+0x8], R2 ;  /* 0x00000802ff007988 */ /* 0x0005e40008000818 */
.L_x_24:
[----:B------:R-:W-:Y:S05]  /*0a80*/  @P2 BRA `(.L_x_26) ;  /* 0x0000000000282947 */ /* 0x000fea0003800000 */
[----:B--23--:R-:W2:Y:S02]  /*0a90*/  LDS R2, [UR24+0x8] ;  /* 0x00000818ff027984 */ /* 0x00cea40008000800 */
[----:B--2---:R-:W-:-:S05]  /*0aa0*/  LOP3.LUT R2, R2, 0x1800, RZ, 0xb8, !PT ;  /* 0x0000180002027812 */ /* 0x004fca00078eb8ff */
[----:B------:R3:W-:Y:S02]  /*0ab0*/  STS [UR24+0x8], R2 ;  /* 0x00000802ff007988 */ /* 0x0007e40008000818 */
.L_x_25:
[----:B------:R-:W-:Y:S05]  /*0ac0*/  @P2 BREAK B2 ;  /* 0x0000000000022942 */ /* 0x000fea0003800000 */
[----:B------:R-:W-:Y:S05]  /*0ad0*/  @P2 BRA `(.L_x_27) ;  /* 0x0000000000242947 */ /* 0x000fea0003800000 */
[----:B--23--:R-:W2:Y:S01]  /*0ae0*/  LDS R2, [UR24+0x8] ;  /* 0x00000818ff027984 */ /* 0x00cea20008000800 */
[----:B------:R-:W-:-:S05]  /*0af0*/  IMAD.MOV.U32 R3, RZ, RZ, 0x6000 ;  /* 0x00006000ff037424 */ /* 0x000fca00078e00ff */
[----:B--2---:R-:W-:-:S04]  /*0b00*/  LOP3.LUT R2, R2, 0x4000, R3, 0xd8, !PT ;  /* 0x0000400002027812 */ /* 0x004fc800078ed803 */
[----:B------:R-:W-:-:S05]  /*0b10*/  LOP3.LUT R2, R2, 0x400000, RZ, 0xb8, !PT ;  /* 0x0040000002027812 */ /* 0x000fca00078eb8ff */
[----:B------:R4:W-:Y:S02]  /*0b20*/  STS [UR24+0x8], R2 ;  /* 0x00000802ff007988 */ /* 0x0009e40008000818 */
.L_x_26:
[----:B------:R-:W-:Y:S05]  /*0b30*/  BSYNC B2 ;  /* 0x0000000000027941 */ /* 0x000fea0003800000 */
.L_x_23:
[----:B--234-:R-:W2:Y:S02]  /*0b40*/  @!P2 LDS R2, [UR24+0x8] ;  /* 0x00000818ff02a984 */ /* 0x01cea40008000800 */
[----:B--2---:R-:W-:-:S05]  /*0b50*/  @!P2 LOP3.LUT R2, R2, 0x8000, RZ, 0xb8, !PT ;  /* 0x000080000202a812 */ /* 0x004fca00078eb8ff */
[----:B------:R4:W-:Y:S02]  /*0b60*/  @!P2 STS [UR24+0x8], R2 ;  /* 0x00000802ff00a988 */ /* 0x0009e40008000818 */
.L_x_27:
[----:B------:R-:W-:Y:S05]  /*0b70*/  BSYNC B3 ;  /* 0x0000000000037941 */ /* 0x000fea0003800000 */
.L_x_22:
[----:B------:R-:W-:Y:S05]  /*0b80*/  WARPSYNC.ALL ;  /* 0x0000000000007948 */ /* 0x000fea0003800000 */
[----:B------:R-:W-:-:S04]  /*0b90*/  UIADD3 UR29, UR5, 0x80, URZ ;  /* 0x00000080051d7890 */ /* 0x000fc8000fffe03f */
[----:B------:R-:W-:-:S04]  /*0ba0*/  UIADD3 UR28, UP0, UR29, UR30, URZ ;  /* 0x0000001e1d1c7290 */ /* 0x000fc8000ff1e03f */
[----:B------:R-:W-:Y:S01]  /*0bb0*/  ULEA.HI.X.SX32 UR29, UR29, UR31, 0x1, UP0 ;  /* 0x0000001f1d1d7291 */ /* 0x000fe200080f0e3f */
[----:B------:R-:W-:Y:S11]  /*0bc0*/  @P0 BRA `(.L_x_28) ;  /* 0x0000000000280947 */ /* 0x000ff60003800000 */
[----:B--234-:R-:W2:Y:S01]  /*0bd0*/  S2R R2, SR_LANEID ;  /* 0x0000000000027919 */ /* 0x01cea20000000000 */
[----:B------:R-:W-:Y:S05]  /*0be0*/  WARPSYNC.ALL ;  /* 0x0000000000007948 */ /* 0x000fea0003800000 */
[----:B--2---:R-:W-:-:S05]  /*0bf0*/  IMAD.SHL.U32 R6, R2, 0x4, RZ ;  /* 0x0000000402067824 */ /* 0x004fca00078e00ff */
[----:B------:R-:W2:Y:S01]  /*0c00*/  LDS R7, [R6+UR24] ;  /* 0x0000001806077984 */ /* 0x000ea20008000800 */
[----:B------:R-:W-:-:S05]  /*0c10*/  IADD3 R2, P1, R6, UR28, RZ ;  /* 0x0000001c06027c10 */ /* 0x000fca000ff3e0ff */
[----:B------:R-:W-:-:S05]  /*0c20*/  IMAD.X R3, RZ, RZ, UR29, P1 ;  /* 0x0000001dff037e24 */ /* 0x000fca00088e06ff */
[----:B--2---:R2:W5:Y:S01]  /*0c30*/  ATOMG.E.EXCH.STRONG.GPU PT, RZ, [R2], R7 ;  /* 0x0000000702ff73a8 */ /* 0x00456200041ee100 */
[----:B------:R-:W-:-:S04]  /*0c40*/  DEPBAR {5,4,3,2,1,0} ;  /* 0x0000003f0000791a */ /* 0x000fc80000000000 */
[----:B------:R2:W-:Y:S01]  /*0c50*/  UTMACCTL.IV [UR28] ;  /* 0x000000001c0079b9 */ /* 0x0005e20008000000 */
[----:B------:R-:W-:Y:S01]  /*0c60*/  NOP ;  /* 0x0000000000007918 */ /* 0x000fe20000000000 */
.L_x_28:
[----:B------:R-:W-:Y:S05]  /*0c70*/  @P0 BRA `(.L_x_29) ;  /* 0x00000000000c0947 */ /* 0x000fea0003800000 */
[----:B------:R0:W-:Y:S01]  /*0c80*/  UTMACMDFLUSH ;  /* 0x00000000000079b7 */ /* 0x0001e20000000000 */
[----:B------:R-:W-:Y:S05]  /*0c90*/  @P0 BRA `(.L_x_29) ;  /* 0x0000000000040947 */ /* 0x000fea0003800000 */
[----:B------:R-:W-:-:S04]  /*0ca0*/  DEPBAR.LE SB0, 0x0 ;  /* 0x000080000000791a */ /* 0x000fc80000000000 */
.L_x_29:
[----:B------:R-:W-:Y:S05]  /*0cb0*/  WARPSYNC.ALL ;  /* 0x0000000000007948 */ /* 0x000fea0003800000 */
[----:B-----5:R-:W-:Y:S06]  /*0cc0*/  BAR.SYNC.DEFER_BLOCKING 0x0 ;  /* 0x0000000000007b1d */ /* 0x020fec0000010000 */
[----:B------:R-:W-:Y:S02]  /*0cd0*/  BSSY B3, `(.L_x_30) ;  /* 0x000000b000037945 */ /* 0x000fe40003800000 */
[----:B------:R-:W-:Y:S06]  /*0ce0*/  BAR.SYNC.DEFER_BLOCKING 0x0 ;  /* 0x0000000000007b1d */ /* 0x000fec0000010000 */
[----:B------:R1:W-:Y:S01]  /*0cf0*/  @!P0 STS [R10], RZ ;  /* 0x000000ff0a008388 */ /* 0x0003e20000000800 */
[----:B------:R-:W-:Y:S01]  /*0d00*/  NOP ;  /* 0x0000000000007918 */ /* 0x000fe20000000000 */
[----:B------:R-:W-:Y:S05]  /*0d10*/  @P2 BRA `(.L_x_31) ;  /* 0x0000000000182947 */ /* 0x000fea0003800000 */
[----:B--234-:R-:W2:Y:S01]  /*0d20*/  LDS R2, [UR24+0x8] ;  /* 0x00000818ff027984 */ /* 0x01cea20008000800 */
[----:B------:R-:W3:Y:S01]  /*0d30*/  LDC.64 R6, c[0x0][0x220] ;  /* 0x00008800ff067b82 */ /* 0x000ee20000000a00 */
[----:B------:R-:W-:Y:S02]  /*0d40*/  IMAD.MOV.U32 R3, RZ, RZ, 0x70 ;  /* 0x00000070ff037424 */ /* 0x000fe400078e00ff */
[----:B---3--:R3:W-:Y:S03]  /*0d50*/  STS.64 [UR24], R6 ;  /* 0x00000006ff007988 */ /* 0x0087e60008000a18 */
[----:B--2---:R-:W-:-:S05]  /*0d60*/  LOP3.LUT R2, R2, 0x10, R3, 0xd8, !PT ;  /* 0x0000001002027812 */ /* 0x004fca00078ed803 */
[----:B------:R3:W-:Y:S02]  /*0d70*/  STS [UR24+0x8], R2 ;  /* 0x00000802ff007988 */ /* 0x0007e40008000818 */
.L_x_31:
[----:B--2---:R-:W-:Y:S05]  /*0d80*/  BSYNC B3 ;  /* 0x0000000000037941 */ /* 0x004fea0003800000 */
.L_x_30:
[----:B------:R-:W-:Y:S04]  /*0d90*/  BSSY B4, `(.L_x_32) ;  /* 0x0000011000047945 */ /* 0x000fe80003800000 */
[----:B------:R-:W-:Y:S04]  /*0da0*/  BSSY B3, `(.L_x_33) ;  /* 0x000000e000037945 */ /* 0x000fe80003800000 */
[----:B------:R-:W-:Y:S05]  /*0db0*/  @P2 BRA `(.L_x_34) ;  /* 0x0000000000242947 */ /* 0x000fea0003800000 */
[----:B---34-:R-:W2:Y:S01]  /*0dc0*/  LDS R2, [UR24+0x34] ;  /* 0x00003418ff027984 */ /* 0x018ea20008000800 */
[----:B------:R-:W-:-:S05]  /*0dd0*/  IMAD.MOV.U32 R3, RZ, RZ, 0x3f000000 ;  /* 0x3f000000ff037424 */ /* 0x000fca00078e00ff */
[----:B--2---:R-:W-:-:S05]  /*0de0*/  LOP3.LUT R2, R2, 0xff000000, R3, 0xb8, !PT ;  /* 0xff00000002027812 */ /* 0x004fca00078eb803 */
[----:B------:R2:W-:Y:S01]  /*0df0*/  STS [UR24+0x34], R2 ;  /* 0x00003402ff007988 */ /* 0x0005e20008000818 */
[----:B------:R-:W-:Y:S05]  /*0e00*/  @P2 BRA `(.L_x_35) ;  /* 0x00000000001c2947 */ /* 0x000fea0003800000 */
[----:B--2---:R-:W2:Y:S01]  /*0e10*/  LDS R2, [UR24+0x38] ;  /* 0x00003818ff027984 */ /* 0x004ea20008000800 */
[----:B------:R-:W-:-:S05]  /*0e20*/  IMAD.MOV.U32 R3, RZ, RZ, 0xff ;  /* 0x000000ffff037424 */ /* 0x000fca00078e00ff */
[----:B--2---:R-:W-:-:S05]  /*0e30*/  LOP3.LUT R2, R2, 0xff, R3, 0xb8, !PT ;  /* 0x000000ff02027812 */ /* 0x004fca00078eb803 */
[----:B------:R2:W-:Y:S02]  /*0e40*/  STS [UR24+0x38], R2 ;  /* 0x00003802ff007988 */ /* 0x0005e40008000818 */
.L_x_34:
[----:B------:R-:W-:Y:S05]  /*0e50*/  @P2 BREAK B3 ;  /* 0x0000000000032942 */ /* 0x000fea0003800000 */
[----:B------:R-:W-:Y:S05]  /*0e60*/  @P2 BRA `(.L_x_36) ;  /* 0x00000000000c2947 */ /* 0x000fea0003800000 */
[----:B------:R1:W-:Y:S02]  /*0e70*/  STS [UR24+0x20], R0 ;  /* 0x00002000ff007988 */ /* 0x0003e40008000818 */
.L_x_35:
[----:B------:R-:W-:Y:S05]  /*0e80*/  BSYNC B3 ;  /* 0x0000000000037941 */ /* 0x000fea0003800000 */
.L_x_33:
[----:B------:R1:W-:Y:S02]  /*0e90*/  @!P2 STS [UR24+0x24], R5 ;  /* 0x00002405ff00a988 */ /* 0x0003e40008000818 */
.L_x_36:
[----:B------:R-:W-:Y:S05]  /*0ea0*/  BSYNC B4 ;  /* 0x0000000000047941 */ /* 0x000fea0003800000 */
.L_x_32:
[----:B------:R-:W-:Y:S05]  /*0eb0*/  WARPSYNC.ALL ;  /* 0x0000000000007948 */ /* 0x000fea0003800000 */
[----:B------:R-:W-:Y:S04]  /*0ec0*/  BSSY B4, `(.L_x_37) ;  /* 0x000000e000047945 */ /* 0x000fe80003800000 */
[----:B------:R-:W-:Y:S05]  /*0ed0*/  @P2 BRA `(.L_x_38) ;  /* 0x0000000000302947 */ /* 0x000fea0003800000 */
[----:B--234-:R-:W2:Y:S01]  /*0ee0*/  LDS R2, [UR24+0x34] ;  /* 0x00003418ff027984 */ /* 0x01cea20008000800 */
[----:B------:R-:W3:Y:S03]  /*0ef0*/  LDC.64 R8, c[0x0][0x248] ;  /* 0x00009200ff087b82 */ /* 0x000ee60000000a00 */
[----:B-1----:R-:W1:Y:S01]  /*0f00*/  LDS R0, [UR24+0x1c] ;  /* 0x00001c18ff007984 */ /* 0x002e620008000800 */
[C---:B---3--:R-:W-:Y:S01]  /*0f10*/  SHF.L.U64.HI R6, R8.reuse, 0x1, R9 ;  /* 0x0000000108067819 */ /* 0x048fe20000010209 */
[----:B------:R-:W-:-:S03]  /*0f20*/  IMAD.SHL.U32 R3, R8, 0x2, RZ ;  /* 0x0000000208037824 */ /* 0x000fc600078e00ff */
[--C-:B------:R-:W-:Y:S02]  /*0f30*/  SHF.R.U32.HI R5, RZ, 0x4, R6.reuse ;  /* 0x00000004ff057819 */ /* 0x100fe40000011606 */
[----:B------:R-:W-:-:S05]  /*0f40*/  SHF.R.U64 R3, R3, 0x4, R6 ;  /* 0x0000000403037819 */ /* 0x000fca0000001206 */
[----:B------:R3:W-:Y:S01]  /*0f50*/  STS [UR24+0xc], R3 ;  /* 0x00000c03ff007988 */ /* 0x0007e20008000818 */
[----:B--2---:R-:W-:Y:S02]  /*0f60*/  LOP3.LUT R2, R2, 0x7, RZ, 0xb8, !PT ;  /* 0x0000000702027812 */ /* 0x004fe400078eb8ff */
[----:B-1----:R-:W-:-:S03]  /*0f70*/  LOP3.LUT R0, R0, 0xf, R5, 0xb8, !PT ;  /* 0x0000000f00007812 */ /* 0x002fc600078eb805 */
[----:B------:R3:W-:Y:S04]  /*0f80*/  STS [UR24+0x34], R2 ;  /* 0x00003402ff007988 */ /* 0x0007e80008000818 */
[----:B------:R3:W-:Y:S02]  /*0f90*/  STS [UR24+0x1c], R0 ;  /* 0x00001c00ff007988 */ /* 0x0007e40008000818 */
.L_x_38:
[----:B------:R-:W-:Y:S05]  /*0fa0*/  BSYNC B4 ;  /* 0x0000000000047941 */ /* 0x000fea0003800000 */
.L_x_37:
[----:B------:R-:W-:Y:S04]  /*0fb0*/  BSSY B4, `(.L_x_39) ;  /* 0x000001a000047945 */ /* 0x000fe80003800000 */
[----:B------:R-:W-:Y:S04]  /*0fc0*/  BSSY B5, `(.L_x_40) ;  /* 0x0000015000057945 */ /* 0x000fe80003800000 */
[----:B------:R-:W-:Y:S05]  /*0fd0*/  @P2 BRA `(.L_x_41) ;  /* 0x0000000000202947 */ /* 0x000fea0003800000 */
[----:B-1-3--:R-:W1:Y:S02]  /*0fe0*/  LDS R0, [UR24+0x34] ;  /* 0x00003418ff007984 */ /* 0x00ae640008000800 */
[----:B-1----:R-:W-:-:S05]  /*0ff0*/  LOP3.LUT R0, R0, 0x38, RZ, 0xb8, !PT ;  /* 0x0000003800007812 */ /* 0x002fca00078eb8ff */
[----:B------:R1:W-:Y:S01]  /*1000*/  STS [UR24+0x34], R0 ;  /* 0x00003400ff007988 */ /* 0x0003e20008000818 */
[----:B------:R-:W-:Y:S05]  /*1010*/  @P2 BRA `(.L_x_42) ;  /* 0x0000000000202947 */ /* 0x000fea0003800000 */
[----:B-1----:R-:W1:Y:S01]  /*1020*/  LDS R0, [UR24+0x8] ;  /* 0x00000818ff007984 */ /* 0x002e620008000800 */
[----:B------:R-:W-:-:S05]  /*1030*/  IMAD.MOV.U32 R3, RZ, RZ, 0x780 ;  /* 0x00000780ff037424 */ /* 0x000fca00078e00ff */
[----:B-1----:R-:W-:-:S05]  /*1040*/  LOP3.LUT R0, R0, 0x500, R3, 0xd8, !PT ;  /* 0x0000050000007812 */ /* 0x002fca00078ed803 */
[----:B------:R1:W-:Y:S02]  /*1050*/  STS [UR24+0x8], R0 ;  /* 0x00000800ff007988 */ /* 0x0003e40008000818 */
.L_x_41:
[----:B------:R-:W-:Y:S05]  /*1060*/  @P2 BRA `(.L_x_43) ;  /* 0x0000000000282947 */ /* 0x000fea0003800000 */
[----:B-1-3--:R-:W1:Y:S02]  /*1070*/  LDS R0, [UR24+0x8] ;  /* 0x00000818ff007984 */ /* 0x00ae640008000800 */
[----:B-1----:R-:W-:-:S05]  /*1080*/  LOP3.LUT R0, R0, 0x1800, RZ, 0xb8, !PT ;  /* 0x0000180000007812 */ /* 0x002fca00078eb8ff */
[----:B------:R3:W-:Y:S02]  /*1090*/  STS [UR24+0x8], R0 ;  /* 0x00000800ff007988 */ /* 0x0007e40008000818 */
.L_x_42:
[----:B------:R-:W-:Y:S05]  /*10a0*/  @P2 BREAK B5 ;  /* 0x0000000000052942 */ /* 0x000fea0003800000 */
[----:B------:R-:W-:Y:S05]  /*10b0*/  @P2 BRA `(.L_x_44) ;  /* 0x0000000000242947 */ /* 0x000fea0003800000 */
[----:B-1-3--:R-:W1:Y:S01]  /*10c0*/  LDS R0, [UR24+0x8] ;  /* 0x00000818ff007984 */ /* 0x00ae620008000800 */
[----:B------:R-:W-:-:S05]  /*10d0*/  IMAD.MOV.U32 R3, RZ, RZ, 0x6000 ;  /* 0x00006000ff037424 */ /* 0x000fca00078e00ff */
[----:B-1----:R-:W-:-:S04]  /*10e0*/  LOP3.LUT R0, R0, 0x6000, R3, 0xd8, !PT ;  /* 0x0000600000007812 */ /* 0x002fc800078ed803 */
[----:B------:R-:W-:-:S05]  /*10f0*/  LOP3.LUT R0, R0, 0x400000, RZ, 0xb8, !PT ;  /* 0x0040000000007812 */ /* 0x000fca00078eb8ff */
[----:B------:R1:W-:Y:S02]  /*1100*/  STS [UR24+0x8], R0 ;  /* 0x00000800ff007988 */ /* 0x0003e40008000818 */
.L_x_43:
[----:B------:R-:W-:Y:S05]  /*1110*/  BSYNC B5 ;  /* 0x0000000000057941 */ /* 0x000fea0003800000 */
.L_x_40:
[----:B-1-3--:R-:W1:Y:S02]  /*1120*/  @!P2 LDS R0, [UR24+0x8] ;  /* 0x00000818ff00a984 */ /* 0x00ae640008000800 */
[----:B-1----:R-:W-:-:S05]  /*1130*/  @!P2 LOP3.LUT R0, R0, 0x8000, RZ, 0xb8, !PT ;  /* 0x000080000000a812 */ /* 0x002fca00078eb8ff */
[----:B------:R1:W-:Y:S02]  /*1140*/  @!P2 STS [UR24+0x8], R0 ;  /* 0x00000800ff00a988 */ /* 0x0003e40008000818 */
.L_x_44:
[----:B------:R-:W-:Y:S05]  /*1150*/  BSYNC B4 ;  /* 0x0000000000047941 */ /* 0x000fea0003800000 */
.L_x_39:
[----:B------:R-:W-:Y:S05]  /*1160*/  WARPSYNC.ALL ;  /* 0x0000000000007948 */ /* 0x000fea0003800000 */
[----:B------:R1:W-:Y:S01]  /*1170*/  STL [R1+0x400], RZ ;  /* 0x000400ff01007387 */ /* 0x0003e20000100800 */
[----:B------:R-:W-:Y:S01]  /*1180*/  UIADD3 UR5, UR5, 0x100, URZ ;  /* 0x0000010005057890 */ /* 0x000fe2000fffe03f */
[----:B------:R-:W-:Y:S02]  /*1190*/  ISETP.GE.AND P1, PT, R12, 0x1, PT ;  /* 0x000000010c00780c */ /* 0x000fe40003f26270 */
[----:B------:R-:W-:Y:S01]  /*11a0*/  CS2R R24, SRZ ;  /* 0x0000000000187805 */ /* 0x000fe2000001ff00 */
[----:B------:R1:W-:Y:S01]  /*11b0*/  STL [R1+0x404], RZ ;  /* 0x000404ff01007387 */ /* 0x0003e20000100800 */
[----:B------:R-:W-:Y:S01]  /*11c0*/  UIADD3 UR30, UP0, UR5, UR30, URZ ;  /* 0x0000001e051e7290 */ /* 0x000fe2000ff1e03f */
[----:B------:R-:W-:-:S02]  /*11d0*/  CS2R R26, SRZ ;  /* 0x00000000001a7805 */ /* 0x000fc4000001ff00 */
[----:B------:R-:W-:Y:S01]  /*11e0*/  CS2R R28, SRZ ;  /* 0x00000000001c7805 */ /* 0x000fe2000001ff00 */
[----:B------:R1:W-:Y:S01]  /*11f0*/  STL [R1+0x408], RZ ;  /* 0x000408ff01007387 */ /* 0x0003e20000100800 */
[----:B------:R-:W-:Y:S01]  /*1200*/  ULEA.HI.X.SX32 UR31, UR5, UR31, 0x1, UP0 ;  /* 0x0000001f051f7291 */ /* 0x000fe200080f0e3f */
[----:B------:R-:W-:Y:S02]  /*1210*/  CS2R R30, SRZ ;  /* 0x00000000001e7805 */ /* 0x000fe4000001ff00 */
[----:B------:R-:W-:Y:S01]  /*1220*/  CS2R R32, SRZ ;  /* 0x0000000000207805 */ /* 0x000fe2000001ff00 */
[----:B------:R1:W-:Y:S01]  /*1230*/  STL [R1+0x40c], RZ ;  /* 0x00040cff01007387 */ /* 0x0003e20000100800 */
[----:B------:R-:W-:Y:S02]  /*1240*/  CS2R R34, SRZ ;  /* 0x0000000000227805 */ /* 0x000fe4000001ff00 */
[----:B------:R-:W-:Y:S02]  /*1250*/  CS2R R36, SRZ ;  /* 0x0000000000247805 */ /* 0x000fe4000001ff00 */
[----:B------:R-:W-:Y:S01]  /*1260*/  CS2R R38, SRZ ;  /* 0x0000000000267805 */ /* 0x000fe2000001ff00 */
[----:B------:R1:W-:Y:S01]  /*1270*/  STL [R1+0x410], RZ ;  /* 0x000410ff01007387 */ /* 0x0003e20000100800 */
[----:B------:R-:W-:-:S02]  /*1280*/  CS2R R40, SRZ ;  /* 0x0000000000287805 */ /* 0x000fc4000001ff00 */
        /* <DEDUP_REMOVED lines=47> */
[----:B------:R-:W-:Y:S01]  /*1580*/  CS2R R112, SRZ ;  /* 0x0000000000707805 */ /* 0x000fe2000001ff00 */
[----:B------:R-:W-:-:S02]  /*1590*/  IMAD.MOV.U32 R114, RZ, RZ, RZ ;  /* 0x000000ffff727224 */ /* 0x000fc400078e00ff */
[----:B------:R1:W-:Y:S04]  /*15a0*/  STL [R1+0x444], RZ ;  /* 0x000444ff01007387 */ /* 0x0003e80000100800 */
        /* <DEDUP_REMOVED lines=238> */
[----:B------:R1:W-:Y:S04]  /*2490*/  STL [R1], RZ ;  /* 0x000000ff01007387 */ /* 0x0003e80000100800 */
        /* <DEDUP_REMOVED lines=126> */
[----:B------:R1:W-:Y:S01]  /*2c80*/  STL [R1+0x1fc], RZ ;  /* 0x0001fcff01007387 */ /* 0x0003e20000100800 */
[----:B------:R-:W-:Y:S05]  /*2c90*/  @P0 BRA `(.L_x_45) ;  /* 0x0000000000280947 */ /* 0x000fea0003800000 */
[----:B--2-4-:R-:W2:Y:S01]  /*2ca0*/  S2R R2, SR_LANEID ;  /* 0x0000000000027919 */ /* 0x014ea20000000000 */
[----:B------:R-:W-:Y:S05]  /*2cb0*/  WARPSYNC.ALL ;  /* 0x0000000000007948 */ /* 0x000fea0003800000 */
[----:B--2---:R-:W-:-:S05]  /*2cc0*/  IMAD.SHL.U32 R2, R2, 0x4, RZ ;  /* 0x0000000402027824 */ /* 0x004fca00078e00ff */
[----:B-1-3--:R1:W2:Y:S02]  /*2cd0*/  LDS R0, [R2+UR24] ;  /* 0x0000001802007984 */ /* 0x00a2a40008000800 */
[----:B-1----:R-:W-:-:S05]  /*2ce0*/  IADD3 R2, P3, R2, UR30, RZ ;  /* 0x0000001e02027c10 */ /* 0x002fca000ff7e0ff */
[----:B------:R-:W-:-:S05]  /*2cf0*/  IMAD.X R3, RZ, RZ, UR31, P3 ;  /* 0x0000001fff037e24 */ /* 0x000fca00098e06ff */
[----:B--2---:R1:W5:Y:S01]  /*2d00*/  ATOMG.E.EXCH.STRONG.GPU PT, RZ, [R2], R0 ;  /* 0x0000000002ff73a8 */ /* 0x00436200041ee100 */
[----:B------:R-:W-:-:S04]  /*2d10*/  DEPBAR {5,4,3,2,1,0} ;  /* 0x0000003f0000791a */ /* 0x000fc80000000000 */
[----:B------:R1:W-:Y:S01]  /*2d20*/  UTMACCTL.IV [UR30] ;  /* 0x000000001e0079b9 */ /* 0x0003e20008000000 */
[----:B------:R-:W-:Y:S01]  /*2d30*/  NOP ;  /* 0x0000000000007918 */ /* 0x000fe20000000000 */
.L_x_45:
[----:B------:R-:W-:Y:S05]  /*2d40*/  @P0 BRA `(.L_x_46) ;  /* 0x00000000000c0947 */ /* 0x000fea0003800000 */
[----:B------:R0:W-:Y:S01]  /*2d50*/  UTMACMDFLUSH ;  /* 0x00000000000079b7 */ /* 0x0001e20000000000 */
[----:B------:R-:W-:Y:S05]  /*2d60*/  @P0 BRA `(.L_x_46) ;  /* 0x0000000000040947 */ /* 0x000fea0003800000 */
[----:B------:R-:W-:-:S04]  /*2d70*/  DEPBAR.LE SB0, 0x0 ;  /* 0x000080000000791a */ /* 0x000fc80000000000 */
.L_x_46:
[----:B------:R-:W-:Y:S05]  /*2d80*/  WARPSYNC.ALL ;  /* 0x0000000000007948 */ /* 0x000fea0003800000 */
[----:B-----5:R-:W-:Y:S01]  /*2d90*/  BAR.SYNC.DEFER_BLOCKING 0x0 ;  /* 0x0000000000007b1d */ /* 0x020fe20000010000 */
[----:B------:R-:W-:Y:S01]  /*2da0*/  USHF.L.U32 UR15, UR25, 0x8, URZ ;  /* 0x00000008190f7899 */ /* 0x000fe2000800063f */
[----:B------:R-:W-:Y:S01]  /*2db0*/  IMAD.MOV.U32 R115, RZ, RZ, RZ ;  /* 0x000000ffff737224 */ /* 0x000fe200078e00ff */
[----:B------:R-:W-:Y:S01]  /*2dc0*/  USHF.L.U32 UR11, UR36, 0x8, URZ ;  /* 0x00000008240b7899 */ /* 0x000fe2000800063f */
[----:B------:R-:W-:Y:S02]  /*2dd0*/  CS2R R116, SRZ ;  /* 0x0000000000747805 */ /* 0x000fe4000001ff00 */
[----:B------:R-:W-:Y:S01]  /*2de0*/  CS2R R118, SRZ ;  /* 0x0000000000767805 */ /* 0x000fe2000001ff00 */
[----:B------:R-:W-:Y:S01]  /*2df0*/  VOTEU.ALL UP3, P2 ;  /* 0x00000000003f7886 */ /* 0x000fe20001060000 */
[----:B------:R-:W-:Y:S01]  /*2e00*/  UMOV UR6, 0x1 ;  /* 0x0000000100067882 */ /* 0x000fe20000000000 */
[----:B------:R-:W-:Y:S01]  /*2e10*/  VOTEU.ALL UP2, P2 ;  /* 0x00000000003f7886 */ /* 0x000fe20001040000 */
[----:B------:R-:W-:Y:S01]  /*2e20*/  VOTEU.ALL UP1, P2 ;  /* 0x00000000003f7886 */ /* 0x000fe20001020000 */
[----:B------:R-:W-:Y:S01]  /*2e30*/  VOTEU.ALL UP0, P2 ;  /* 0x00000000003f7886 */ /* 0x000fe20001000000 */
[----:B------:R-:W-:-:S04]  /*2e40*/  @!UP3 UIADD3 UR8, -UR6, 0x100000, URZ ;  /* 0x001000000608b890 */ /* 0x000fc8000fffe13f */
[----:B------:R-:W-:Y:S02]  /*2e50*/  @!UP3 USHF.L.U32 UR9, UR8, 0xb, URZ ;  /* 0x0000000b0809b899 */ /* 0x000fe4000800063f */
[----:B------:R-:W-:Y:S01]  /*2e60*/  @!UP3 USHF.L.U32 UR8, UR8, 0x1, URZ ;  /* 0x000000010808b899 */ /* 0x000fe2000800063f */
[----:B------:R-:W-:Y:S01]  /*2e70*/  CS2R R120, SRZ ;  /* 0x0000000000787805 */ /* 0x000fe2000001ff00 */
        /* <DEDUP_REMOVED lines=12> */
[----:B------:R-:W-:Y:S01]  /*2f40*/  VOTEU.ALL UP3, P2 ;  /* 0x00000000003f7886 */ /* 0x000fe20001060000 */
[----:B------:R-:W-:Y:S02]  /*2f50*/  CS2R R128, SRZ ;  /* 0x0000000000807805 */ /* 0x000fe4000001ff00 */
[----:B------:R-:W-:Y:S02]  /*2f60*/  CS2R R130, SRZ ;  /* 0x0000000000827805 */ /* 0x000fe4000001ff00 */
[----:B------:R-:W-:Y:S02]  /*2f70*/  CS2R R132, SRZ ;  /* 0x0000000000847805 */ /* 0x000fe4000001ff00 */
[----:B------:R-:W-:Y:S01]  /*2f80*/  CS2R R134, SRZ ;  /* 0x0000000000867805 */ /* 0x000fe2000001ff00 */
[----:B------:R-:W2:Y:S02]  /*2f90*/  FENCE.VIEW.ASYNC.S ;  /* 0x00000000000073c6 */ /* 0x000ea40000000000 */
[----:B--2---:R2:W3:Y:S02]  /*2fa0*/  @!UP2 SYNCS.EXCH.64 URZ, [UR24+0x20000], UR8 ;  /* 0x02000008183fa5b2 */ /* 0x0044e40008000100 */
[----:B---3--:R-:W-:Y:S01]  /*2fb0*/  BAR.SYNC.DEFER_BLOCKING 0x0 ;  /* 0x0000000000007b1d */ /* 0x008fe20000010000 */
[----:B------:R-:W-:-:S02]  /*2fc0*/  CS2R R136, SRZ ;  /* 0x0000000000887805 */ /* 0x000fc4000001ff00 */
[----:B------:R-:W-:Y:S02]  /*2fd0*/  CS2R R138, SRZ ;  /* 0x00000000008a7805 */ /* 0x000fe4000001ff00 */
[----:B------:R-:W-:Y:S02]  /*2fe0*/  CS2R R140, SRZ ;  /* 0x00000000008c7805 */ /* 0x000fe4000001ff00 */
[----:B------:R-:W-:Y:S02]  /*2ff0*/  CS2R R142, SRZ ;  /* 0x00000000008e7805 */ /* 0x000fe4000001ff00 */
[----:B------:R-:W-:Y:S02]  /*3000*/  CS2R R144, SRZ ;  /* 0x0000000000907805 */ /* 0x000fe4000001ff00 */
[----:B------:R-:W-:Y:S02]  /*3010*/  CS2R R146, SRZ ;  /* 0x0000000000927805 */ /* 0x000fe4000001ff00 */
[----:B------:R-:W-:-:S02]  /*3020*/  CS2R R148, SRZ ;  /* 0x0000000000947805 */ /* 0x000fc4000001ff00 */
[----:B------:R-:W-:Y:S01]  /*3030*/  CS2R R150, SRZ ;  /* 0x0000000000967805 */ /* 0x000fe2000001ff00 */
[----:B------:R2:W3:Y:S02]  /*3040*/  @!UP1 SYNCS.EXCH.64 URZ, [UR24+0x20008], UR12 ;  /* 0x0200080c183f95b2 */ /* 0x0004e40008000100 */
[----:B---3--:R-:W-:Y:S06]  /*3050*/  BAR.SYNC.DEFER_BLOCKING 0x0 ;  /* 0x0000000000007b1d */ /* 0x008fec0000010000 */
[----:B------:R2:W3:Y:S02]  /*3060*/  @!UP0 SYNCS.EXCH.64 URZ, [UR24+0x20010], UR16 ;  /* 0x02001010183f85b2 */ /* 0x0004e40008000100 */
[----:B---3--:R-:W-:Y:S06]  /*3070*/  BAR.SYNC.DEFER_BLOCKING 0x0 ;  /* 0x0000000000007b1d */ /* 0x008fec0000010000 */
[----:B------:R2:W3:Y:S02]  /*3080*/  @!UP3 SYNCS.EXCH.64 URZ, [UR24+0x20018], UR6 ;  /* 0x02001806183fb5b2 */ /* 0x0004e40008000100 */
[----:B--2---:R-:W-:Y:S05]  /*3090*/  @!P1 BRA `(.L_x_47) ;  /* 0x0000004800f09947 */ /* 0x004fea0003800000 */
[----:B------:R2:W-:Y:S01]  /*30a0*/  STL [R1+0x400], RZ ;  /* 0x000400ff01007387 */ /* 0x0005e20000100800 */
[----:B------:R-:W-:Y:S02]  /*30b0*/  CS2R R24, SRZ ;  /* 0x0000000000187805 */ /* 0x000fe4000001ff00 */
        /* <DEDUP_REMOVED lines=83> */
[----:B------:R-:W-:Y:S01]  /*35f0*/  CS2R R150, SRZ ;  /* 0x0000000000967805 */ /* 0x000fe2000001ff00 */
[----:B------:R-:W-:Y:S01]  /*3600*/  UMOV UR5, URZ ;  /* 0x0000003f00057c82 */ /* 0x000fe20008000000 */
[----:B------:R-:W-:Y:S01]  /*3610*/  UMOV UR10, URZ ;  /* 0x0000003f000a7c82 */ /* 0x000fe20008000000 */
        /* <DEDUP_REMOVED lines=361> */
[----:B------:R2:W-:Y:S02]  /*4cb0*/  STL [R1+0x1fc], RZ ;  /* 0x0001fcff01007387 */ /* 0x0005e40000100800 */
.L_x_49:
[----:B---3--:R-:W-:Y:S01]  /*4cc0*/  BAR.SYNC.DEFER_BLOCKING 0x0 ;  /* 0x0000000000007b1d */ /* 0x008fe20000010000 */
[----:B------:R-:W-:Y:S01]  /*4cd0*/  ULEA UR19, UR5, UR24, 0x3 ;  /* 0x0000001805137291 */ /* 0x000fe2000f8e183f */
[----:B-1----:R-:W-:Y:S01]  /*4ce0*/  @!P2 IMAD.MOV.U32 R0, RZ, RZ, 0x8000 ;  /* 0x00008000ff00a424 */ /* 0x002fe200078e00ff */
[----:B------:R-:W-:Y:S01]  /*4cf0*/  ELECT P0, URZ, PT ;  /* 0x00000000003f782f */ /* 0x000fe20003800000 */
[----:B------:R-:W-:-:S03]  /*4d00*/  ULEA UR8, UR5, UR24, 0xe ;  /* 0x0000001805087291 */ /* 0x000fc6000f8e703f */
[----:B------:R-:W-:Y:S02]  /*4d10*/  ISETP.LT.U32.AND P0, PT, R4, 0x20, P0 ;  /* 0x000000200400780c */ /* 0x000fe40000701070 */
[----:B------:R-:W-:Y:S01]  /*4d20*/  ELECT P1, URZ, PT ;  /* 0x00000000003f782f */ /* 0x000fe20003820000 */
[----:B------:R-:W-:-:S03]  /*4d30*/  UIADD3 UR12, UR8, 0x10000, URZ ;  /* 0x00010000080c7890 */ /* 0x000fc6000fffe03f */
[----:B------:R-:W-:Y:S01]  /*4d40*/  ISETP.LT.U32.AND P1, PT, R4, 0x20, P1 ;  /* 0x000000200400780c */ /* 0x000fe20000f21070 */
[----:B------:R-:W-:Y:S01]  /*4d50*/  UMOV UR14, UR10 ;  /* 0x0000000a000e7c82 */ /* 0x000fe20008000000 */
[----:B------:R-:W-:Y:S02]  /*4d60*/  USHF.R.U32.HI UR20, URZ, 0x4, UR8 ;  /* 0x000000043f147899 */ /* 0x000fe40008011608 */
[----:B------:R-:W-:Y:S02]  /*4d70*/  USHF.R.U32.HI UR18, URZ, 0x4, UR12 ;  /* 0x000000043f127899 */ /* 0x000fe4000801160c */
[----:B------:R-:W-:Y:S01]  /*4d80*/  USGXT.U32 UR20, UR20, 0xe ;  /* 0x0000000e1414789a */ /* 0x000fe20008000000 */
[----:B------:R-:W-:Y:S01]  /*4d90*/  VOTEU.ANY UP0, P0 ;  /* 0x00000000003f7886 */ /* 0x000fe20000000100 */
[----:B------:R-:W-:Y:S01]  /*4da0*/  VOTEU.ANY UP2, P0 ;  /* 0x00000000003f7886 */ /* 0x000fe20000040100 */
[----:B------:R-:W-:Y:S01]  /*4db0*/  USGXT.U32 UR18, UR18, 0xe ;  /* 0x0000000e1212789a */ /* 0x000fe20008000000 */
[----:B------:R1:W-:Y:S01]  /*4dc0*/  @!P2 SYNCS.ARRIVE.TRANS64 RZ, [UR19+0x20000], R0 ;  /* 0x02000000ffffa9a7 */ /* 0x0003e20008000013 */
[----:B------:R3:W-:Y:S06]  /*4dd0*/  MEMBAR.ALL.CTA ;  /* 0x0000000000007992 */ /* 0x0007ec0000008000 */
[----:B---3--:R-:W3:Y:S01]  /*4de0*/  FENCE.VIEW.ASYNC.S ;  /* 0x00000000000073c6 */ /* 0x008ee20000000000 */
[----:B------:R-:W-:Y:S01]  /*4df0*/  @UP0 UIADD3 UR9, UR19, 0x20000, URZ ;  /* 0x0002000013090890 */ /* 0x000fe2000fffe03f */
[----:B------:R-:W-:Y:S01]  /*4e00*/  @UP0 UMOV UR6, UR26 ;  /* 0x0000001a00060c82 */ /* 0x000fe20008000000 */
[----:B------:R-:W-:Y:S01]  /*4e10*/  @UP0 UMOV UR7, UR27 ;  /* 0x0000001b00070c82 */ /* 0x000fe20008000000 */
[----:B---3--:R-:W-:Y:S01]  /*4e20*/  VOTEU.ANY UP1, P1 ;  /* 0x00000000003f7886 */ /* 0x008fe20000820100 */
[----:B------:R-:W-:Y:S01]  /*4e30*/  VOTEU.ANY UP3, P1 ;  /* 0x00000000003f7886 */ /* 0x000fe20000860100 */
[----:B-1----:R-:W-:-:S03]  /*4e40*/  IMAD.U32 R0, RZ, RZ, UR4 ;  /* 0x00000004ff007e24 */ /* 0x002fc6000f8e00ff */
[----:B------:R-:W-:Y:S01]  /*4e50*/  @UP1 UIADD3 UR13, UR19, 0x20000, URZ ;  /* 0x00020000130d1890 */ /* 0x000fe2000fffe03f */
[----:B------:R-:W-:Y:S01]  /*4e60*/  @UP1 UMOV UR16, UR28 ;  /* 0x0000001c00101c82 */ /* 0x000fe20008000000 */
[----:B------:R-:W-:Y:S01]  /*4e70*/  @UP1 UMOV UR17, UR29 ;  /* 0x0000001d00111c82 */ /* 0x000fe20008000000 */
[----:B------:R-:W-:Y:S01]  /*4e80*/  SHF.L.U32 R0, R0, 0x1f, RZ ;  /* 0x0000001f00007819 */ /* 0x000fe200000006ff */
[----:B------:R-:W-:Y:S06]  /*4e90*/  BAR.SYNC.DEFER_BLOCKING 0x0 ;  /* 0x0000000000007b1d */ /* 0x000fec0000010000 */
[----:B------:R1:W-:Y:S02]  /*4ea0*/  @UP2 UTMALDG.2D [UR8], [UR6] ;  /* 0x00000008060025b4 */ /* 0x0003e40008008000 */
[----:B------:R-:W-:Y:S06]  /*4eb0*/  BAR.SYNC.DEFER_BLOCKING 0x0 ;  /* 0x0000000000007b1d */ /* 0x000fec0000010000 */
[----:B------:R1:W-:Y:S02]  /*4ec0*/  @UP3 UTMALDG.2D [UR12], [UR16] ;  /* 0x0000000c100035b4 */ /* 0x0003e40008008000 */
[----:B------:R-:W-:Y:S06]  /*4ed0*/  BAR.SYNC.DEFER_BLOCKING 0x0 ;  /* 0x0000000000007b1d */ /* 0x000fec0000010000 */
[----:B------:R-:W3:Y:S02]  /*4ee0*/  SYNCS.PHASECHK.TRANS64.TRYWAIT P0, [UR19+0x20000], R0 ;  /* 0x02000000ff0075a7 */ /* 0x000ee40008000153 */
[----:B-1-3--:R-:W-:Y:S05]  /*4ef0*/  @!P0 BRA `(.L_x_48) ;  /* 0x0000007000008947 */ /* 0x00afea0003800000 */
.L_x_50:
[----:B------:R-:W-:Y:S01]  /*4f00*/  STL.64 [R1+0x6c8], R150 ;  /* 0x0006c89601007387 */ /* 0x000fe20000100a00 */
[----:B------:R-:W-:Y:S01]  /*4f10*/  UMOV UR16, UR20 ;  /* 0x0000001400107c82 */ /* 0x000fe20008000000 */
[----:B------:R-:W-:Y:S01]  /*4f20*/  UMOV UR17, 0x80000020 ;  /* 0x8000002000117882 */ /* 0x000fe20000000000 */
[----:B------:R-:W-:Y:S01]  /*4f30*/  UMOV UR19, 0x80000020 ;  /* 0x8000002000137882 */ /* 0x000fe20000000000 */
[----:B------:R-:W-:Y:S01]  /*4f40*/  STL.64 [R1+0x6c0], R148 ;  /* 0x0006c09401007387 */ /* 0x000fe20000100a00 */
[----:B------:R-:W-:Y:S01]  /*4f50*/  UMOV UR8, URZ ;  /* 0x0000003f00087c82 */ /* 0x000fe20008000000 */
[----:B------:R-:W-:Y:S01]  /*4f60*/  UMOV UR22, 0xfffffffe ;  /* 0xfffffffe00167882 */ /* 0x000fe20000000000 */
[----:B------:R-:W-:Y:S01]  /*4f70*/  UMOV UR23, 0x7fffffdf ;  /* 0x7fffffdf00177882 */ /* 0x000fe20000000000 */
[----:B------:R-:W-:Y:S01]  /*4f80*/  STL.64 [R1+0x6b8], R146 ;  /* 0x0006b89201007387 */ /* 0x000fe20000100a00 */
[----:B------:R-:W-:Y:S01]  /*4f90*/  UMOV UR6, UR18 ;  /* 0x0000001200067c82 */ /* 0x000fe20008000000 */
[----:B------:R-:W-:Y:S01]  /*4fa0*/  UMOV UR7, URZ ;  /* 0x0000003f00077c82 */ /* 0x000fe20008000000 */
[----:B------:R-:W1:Y:S01]  /*4fb0*/  LDC R0, c[0x0][0x230] ;  /* 0x00008c00ff007b82 */ /* 0x000e620000000800 */
[----:B------:R-:W-:Y:S04]  /*4fc0*/  STL.64 [R1+0x6b0], R144 ;  /* 0x0006b09001007387 */ /* 0x000fe80000100a00 */
        /* <DEDUP_REMOVED lines=9> */
[----:B------:R3:W-:Y:S04]  /*5060*/  STL.64 [R1+0x660], R124 ;  /* 0x0006607c01007387 */ /* 0x0007e80000100a00 */
[----:B---3--:R-:W3:Y:S04]  /*5070*/  LDL.LU.64 R124, [R1] ;  /* 0x00000000017c7983 */ /* 0x008ee80000300a00 */
[----:B------:R-:W5:Y:S04]  /*5080*/  LDL.LU.64 R126, [R1+0x8] ;  /* 0x00000800017e7983 */ /* 0x000f680000300a00 */
[----:B------:R-:W2:Y:S04]  /*5090*/  LDL.LU.64 R128, [R1+0x10] ;  /* 0x0000100001807983 */ /* 0x000ea80000300a00 */
[----:B------:R-:W4:Y:S04]  /*50a0*/  LDL.LU.64 R130, [R1+0x18] ;  /* 0x0000180001827983 */ /* 0x000f280000300a00 */
[----:B------:R-:W3:Y:S04]  /*50b0*/  LDL.LU.64 R132, [R1+0x20] ;  /* 0x0000200001847983 */ /* 0x000ee80000300a00 */
        /* <DEDUP_REMOVED lines=9> */
[----:B-----5:R-:W-:Y:S04]  /*5150*/  STL.64 [R1+0x8c8], R150 ;  /* 0x0008c89601007387 */ /* 0x020fe80000100a00 */
[----:B---3--:R-:W-:Y:S04]  /*5160*/  STL.64 [R1+0x8c0], R148 ;  /* 0x0008c09401007387 */ /* 0x008fe80000100a00 */
[----:B----4-:R-:W-:Y:S04]  /*5170*/  STL.64 [R1+0x8b8], R146 ;  /* 0x0008b89201007387 */ /* 0x010fe80000100a00 */
[----:B--2---:R-:W-:Y:S04]  /*5180*/  STL.64 [R1+0x8b0], R144 ;  /* 0x0008b09001007387 */ /* 0x004fe80000100a00 */
        /* <DEDUP_REMOVED lines=60> */
[----:B--2---:R-:W2:Y:S04]  /*5550*/  LDL.LU.64 R24, [R1+0x200] ;  /* 0x0002000001187983 */ /* 0x004ea80000300a00 */
[----:B------:R-:W3:Y:S04]  /*5560*/  LDL.LU.64 R26, [R1+0x208] ;  /* 0x00020800011a7983 */ /* 0x000ee80000300a00 */
[----:B------:R-:W4:Y:S04]  /*5570*/  LDL.LU.64 R28, [R1+0x210] ;  /* 0x00021000011c7983 */ /* 0x000f280000300a00 */
[----:B------:R-:W5:Y:S04]  /*5580*/  LDL.LU.64 R30, [R1+0x218] ;  /* 0x00021800011e7983 */ /* 0x000f680000300a00 */
[----:B------:R-:W2:Y:S04]  /*5590*/  LDL.LU.64 R32, [R1+0x220] ;  /* 0x0002200001207983 */ /* 0x000ea80000300a00 */
        /* <DEDUP_REMOVED lines=59> */
[----:B-----5:R-:W-:Y:S04]  /*5950*/  STL.64 [R1+0xac8], R150 ;  /* 0x000ac89601007387 */ /* 0x020fe80000100a00 */
[----:B----4-:R-:W-:Y:S04]  /*5960*/  STL.64 [R1+0xac0], R148 ;  /* 0x000ac09401007387 */ /* 0x010fe80000100a00 */
[----:B---3--:R-:W-:Y:S04]  /*5970*/  STL.64 [R1+0xab8], R146 ;  /* 0x000ab89201007387 */ /* 0x008fe80000100a00 */
        /* <DEDUP_REMOVED lines=62> */
[----:B------:R-:W2:Y:S04]  /*5d60*/  LDL.LU.64 R26, [R1+0x408] ;  /* 0x00040800011a7983 */ /* 0x000ea80000300a00 */
        /* <DEDUP_REMOVED lines=61> */
[----:B------:R-:W2:Y:S01]  /*6140*/  LDL.LU.64 R150, [R1+0x5f8] ;  /* 0x0005f80001967983 */ /* 0x000ea20000300a00 */
[----:B------:R-:W-:-:S02]  /*6150*/  UIADD3 UR20, UP0, UR20, 0x2, URZ ;  /* 0x0000000214147890 */ /* 0x000fc4000ff1e03f */
[----:B------:R-:W-:Y:S01]  /*6160*/  UIADD3.64 UR22, UR6, -UR22, URZ ;  /* 0x8000001606167297 */ /* 0x000fe2000fffe03f */
[----:B------:R-:W3:Y:S01]  /*6170*/  LDL.LU.64 R152, [R1+0x70] ;  /* 0x0000700001987983 */ /* 0x000ee20000300a00 */
[----:B------:R-:W-:-:S03]  /*6180*/  UIADD3.X UR21, UR8, -0x7fffffe0, URZ, UP0, !UPT ;  /* 0x8000002008157890 */ /* 0x000fc600087fe43f */
[----:B------:R-:W3:Y:S04]  /*6190*/  LDL.LU.64 R154, [R1+0x78] ;  /* 0x00007800019a7983 */ /* 0x000ee80000300a00 */
        /* <DEDUP_REMOVED lines=47> */
[----:B------:R-:W3:Y:S01]  /*6490*/  LDL.LU.64 R250, [R1+0x1f8] ;  /* 0x0001f80001fa7983 */ /* 0x000ee20000300a00 */
[----:B--2---:R-:W-:-:S06]  /*64a0*/  WARPGROUP.ARRIVE ;  /* 0x00000000000079c5 */ /* 0x004fcc0000000000 */
[----:B------:R-:W-:Y:S03]  /*64b0*/  HGMMA.64x256x16.F32.BF16 R24, gdesc[UR16], R24, gsb0 ;  /* 0x03e00000101879f0 */ /* 0x000fe60008001818 */
[----:B------:R-:W-:Y:S02]  /*64c0*/  WARPGROUP.DEPBAR.LE gsb0, 0x0 ;  /* 0x00008000000079c5 */ /* 0x000fe40000010000 */
[----:B------:R-:W-:-:S15]  /*64d0*/  WARPGROUP.ARRIVE ;  /* 0x00000000000079c5 */ /* 0x000fde0000000000 */
[----:B------:R-:W-:-:S08]  /*64e0*/  NOP ;  /* 0x0000000000007918 */ /* 0x000fd00000000000 */
[----:B------:R-:W-:Y:S03]  /*64f0*/  HGMMA.64x256x16.F32.BF16 R24, gdesc[UR20], R24, gsb0 ;  /* 0x03e00000141879f0 */ /* 0x000fe60008001818 */
[----:B------:R-:W-:Y:S02]  /*6500*/  WARPGROUP.DEPBAR.LE gsb0, 0x0 ;  /* 0x00008000000079c5 */ /* 0x000fe40000010000 */
        /* <DEDUP_REMOVED lines=128> */
[----:B------:R-:W-:-:S02]  /*6d10*/  UIADD3.64 UR16, UR20, 0xfe, URZ ;  /* 0x000000fe14107897 */ /* 0x000fc4000fffe03f */
[----:B------:R-:W-:Y:S01]  /*6d20*/  UIADD3.64 UR32, UR20, 0x100, URZ ;  /* 0x0000010014207897 */ /* 0x000fe2000fffe03f */
[----:B------:R-:W-:Y:S01]  /*6d30*/  UMOV UR34, UR22 ;  /* 0x0000001600227c82 */ /* 0x000fe20008000000 */
[----:B------:R-:W-:Y:S01]  /*6d40*/  UMOV UR35, UR23 ;  /* 0x0000001700237c82 */ /* 0x000fe20008000000 */
        /* <DEDUP_REMOVED lines=71> */
[----:B--2---:R-:W3:Y:S04]  /*71c0*/  LDL.LU.64 R150, [R1+0x8c8] ;  /* 0x0008c80001967983 */ /* 0x004ee80000300a00 */
        /* <DEDUP_REMOVED lines=13> */
[----:B------:R-:W-:-:S02]  /*72a0*/  UIADD3.64 UR16, UR20, 0x1fe, URZ ;  /* 0x000001fe14107897 */ /* 0x000fc4000fffe03f */
[----:B------:R-:W-:Y:S01]  /*72b0*/  UIADD3.64 UR32, UR20, 0x200, URZ ;  /* 0x0000020014207897 */ /* 0x000fe2000fffe03f */
[----:B------:R-:W2:Y:S01]  /*72c0*/  LDL.LU.64 R122, [R1+0x858] ;  /* 0x00085800017a7983 */ /* 0x000ea20000300a00 */
[----:B------:R-:W-:Y:S01]  /*72d0*/  UMOV UR34, UR22 ;  /* 0x0000001600227c82 */ /* 0x000fe20008000000 */
[----:B------:R-:W-:Y:S02]  /*72e0*/  UMOV UR35, UR23 ;  /* 0x0000001700237c82 */ /* 0x000fe40008000000 */
        /* <DEDUP_REMOVED lines=49> */
[----:B---3--:R-:W-:-:S06]  /*7600*/  WARPGROUP.ARRIVE ;  /* 0x00000000000079c5 */ /* 0x008fcc0000000000 */
[----:B------:R-:W-:Y:S03]  /*7610*/  HGMMA.64x256x16.F32.BF16 R124, gdesc[UR16], R124, gsb0 ;  /* 0x03e00000107c79f0 */ /* 0x000fe6000800187c */
[----:B------:R-:W-:Y:S02]  /*7620*/  WARPGROUP.DEPBAR.LE gsb0, 0x0 ;  /* 0x00008000000079c5 */ /* 0x000fe40000010000 */
[----:B------:R-:W-:-:S15]  /*7630*/  WARPGROUP.ARRIVE ;  /* 0x00000000000079c5 */ /* 0x000fde0000000000 */
[----:B------:R-:W-:-:S08]  /*7640*/  NOP ;  /* 0x0000000000007918 */ /* 0x000fd00000000000 */
[----:B------:R-:W-:Y:S03]  /*7650*/  HGMMA.64x256x16.F32.BF16 R124, gdesc[UR32], R124, gsb0 ;  /* 0x03e00000207c79f0 */ /* 0x000fe6000800187c */
[----:B------:R-:W-:Y:S02]  /*7660*/  WARPGROUP.DEPBAR.LE gsb0, 0x0 ;  /* 0x00008000000079c5 */ /* 0x000fe40000010000 */
[----:B------:R-:W-:Y:S04]  /*7670*/  STL.64 [R1], R124 ;  /* 0x0000007c01007387 */ /* 0x000fe80000100a00 */
        /* <DEDUP_REMOVED lines=63> */
[----:B---3--:R-:W2:Y:S04]  /*7a70*/  LDL.LU.64 R150, [R1+0x6c8] ;  /* 0x0006c80001967983 */ /* 0x008ea80000300a00 */
        /* <DEDUP_REMOVED lines=14> */
[----:B------:R-:W-:Y:S02]  /*7b60*/  UIADD3.64 UR20, UR20, 0x300, URZ ;  /* 0x0000030014147897 */ /* 0x000fe4000fffe03f */
[----:B------:R-:W-:Y:S02]  /*7b70*/  UIADD3 UR10, UR10, 0x20, URZ ;  /* 0x000000200a0a7890 */ /* 0x000fe4000fffe03f */
[----:B------:R-:W-:-:S04]  /*7b80*/  UIADD3 UR5, UR5, 0x1, URZ ;  /* 0x0000000105057890 */ /* 0x000fc8000fffe03f */
[----:B-1----:R-:W-:Y:S01]  /*7b90*/  ISETP.LE.AND P0, PT, R0, UR10, PT ;  /* 0x0000000a00007c0c */ /* 0x002fe2000bf03270 */
[----:B------:R-:W-:-:S04]  /*7ba0*/  UISETP.NE.U32.AND UP0, UPT, UR5, 0x4, UPT ;  /* 0x000000040500788c */ /* 0x000fc8000bf05070 */
[----:B------:R-:W-:Y:S02]  /*7bb0*/  USEL UR6, URZ, 0x1, UP0 ;  /* 0x000000013f067887 */ /* 0x000fe40008000000 */
[----:B------:R-:W-:Y:S02]  /*7bc0*/  USEL UR5, UR5, URZ, UP0 ;  /* 0x0000003f05057287 */ /* 0x000fe40008000000 */
[----:B------:R-:W-:Y:S01]  /*7bd0*/  ULOP3.LUT UR4, UR4, UR6, URZ, 0x3c, !UPT ;  /* 0x0000000604047292 */ /* 0x000fe2000f8e3c3f */
[----:B--2---:R-:W-:-:S06]  /*7be0*/  WARPGROUP.ARRIVE ;  /* 0x00000000000079c5 */ /* 0x004fcc0000000000 */
[----:B------:R-:W-:Y:S03]  /*7bf0*/  HGMMA.64x256x16.F32.BF16 R24, gdesc[UR16], R24, gsb0 ;  /* 0x03e00000101879f0 */ /* 0x000fe60008001818 */
[----:B------:R-:W-:Y:S02]  /*7c00*/  WARPGROUP.DEPBAR.LE gsb0, 0x0 ;  /* 0x00008000000079c5 */ /* 0x000fe40000010000 */
[----:B------:R-:W-:-:S15]  /*7c10*/  WARPGROUP.ARRIVE ;  /* 0x00000000000079c5 */ /* 0x000fde0000000000 */
[----:B------:R-:W-:-:S08]  /*7c20*/  NOP ;  /* 0x0000000000007918 */ /* 0x000fd00000000000 */
[----:B------:R-:W-:Y:S03]  /*7c30*/  HGMMA.64x256x16.F32.BF16 R24, gdesc[UR20], R24, gsb0 ;  /* 0x03e00000141879f0 */ /* 0x000fe60008001818 */
[----:B------:R-:W-:Y:S02]  /*7c40*/  WARPGROUP.DEPBAR.LE gsb0, 0x0 ;  /* 0x00008000000079c5 */ /* 0x000fe40000010000 */
[----:B----4-:R-:W-:Y:S05]  /*7c50*/  @!P0 BRA `(.L_x_49) ;  /* 0xffffffd000188947 */ /* 0x010fea000383ffff */
.L_x_47:
[----:B------:R-:W2:Y:S04]  /*7c60*/  LDL.LU R157, [R1+0x41c] ;  /* 0x00041c00019d7983 */ /* 0x000ea80000300800 */
[----:B-1----:R-:W5:Y:S04]  /*7c70*/  LDL.LU R3, [R1+0x418] ;  /* 0x0004180001037983 */ /* 0x002f680000300800 */
[----:B------:R-:W3:Y:S04]  /*7c80*/  LDL.LU R156, [R1+0x44c] ;  /* 0x00044c00019c7983 */ /* 0x000ee80000300800 */
[----:B------:R-:W5:Y:S04]  /*7c90*/  LDL.LU R155, [R1+0x448] ;  /* 0x00044800019b7983 */ /* 0x000f680000300800 */
        /* <DEDUP_REMOVED lines=22> */
[----:B----4-:R-:W4:Y:S04]  /*7e00*/  LDL.LU R2, [R1+0x5cc] ;  /* 0x0005cc0001027983 */ /* 0x010f280000300800 */
[----:B------:R-:W4:Y:S04]  /*7e10*/  LDL.LU R0, [R1+0x5c8] ;  /* 0x0005c80001007983 */ /* 0x000f280000300800 */
[----:B------:R-:W2:Y:S04]  /*7e20*/  LDL.LU R159, [R1+0x404] ;  /* 0x00040400019f7983 */ /* 0x000ea80000300800 */
[----:B------:R-:W2:Y:S04]  /*7e30*/  LDL.LU R158, [R1+0x400] ;  /* 0x00040000019e7983 */ /* 0x000ea80000300800 */
[----:B------:R-:W-:Y:S04]  /*7e40*/  STL [R1+0x7dc], R56 ;  /* 0x0007dc3801007387 */ /* 0x000fe80000100800 */
        /* <DEDUP_REMOVED lines=73> */
[----:B------:R-:W-:Y:S01]  /*82e0*/  STL [R1+0x6b4], R130 ;  /* 0x0006b48201007387 */ /* 0x000fe20000100800 */
[----:B--2---:R-:W-:-:S03]  /*82f0*/  F2FP.BF16.F32.PACK_AB R4, R159, R158 ;  /* 0x0000009e9f04723e */ /* 0x004fc600000010ff */
        /* <DEDUP_REMOVED lines=21> */
[----:B------:R1:W-:Y:S04]  /*8450*/  STL [R1+0x650], R4 ;  /* 0x0006500401007387 */ /* 0x0003e80000100800 */
[----:B------:R-:W2:Y:S04]  /*8460*/  LDL.LU R201, [R1+0x40c] ;  /* 0x00040c0001c97983 */ /* 0x000ea80000300800 */
[----:B------:R-:W2:Y:S04]  /*8470*/  LDL.LU R200, [R1+0x408] ;  /* 0x0004080001c87983 */ /* 0x000ea80000300800 */
[----:B------:R-:W4:Y:S04]  /*8480*/  LDL.LU R199, [R1+0x414] ;  /* 0x0004140001c77983 */ /* 0x000f280000300800 */
[----:B------:R-:W4:Y:S01]  /*8490*/  LDL.LU R198, [R1+0x410] ;  /* 0x0004100001c67983 */ /* 0x000f220000300800 */
[----:B------:R-:W-:-:S03]  /*84a0*/  IMAD.MOV.U32 R197, RZ, RZ, R157 ;  /* 0x000000ffffc57224 */ /* 0x000fc600078e009d */
[----:B------:R-:W4:Y:S04]  /*84b0*/  LDL.LU R196, [R1+0x424] ;  /* 0x0004240001c47983 */ /* 0x000f280000300800 */
        /* <DEDUP_REMOVED lines=8> */
[----:B------:R-:W4:Y:S01]  /*8540*/  LDL.LU R187, [R1+0x440] ;  /* 0x0004400001bb7983 */ /* 0x000f220000300800 */
[----:B---3--:R-:W-:-:S02]  /*8550*/  IMAD.MOV.U32 R186, RZ, RZ, R156 ;  /* 0x000000ffffba7224 */ /* 0x008fc400078e009c */
[----:B-----5:R-:W-:Y:S01]  /*8560*/  IMAD.MOV.U32 R185, RZ, RZ, R155 ;  /* 0x000000ffffb97224 */ /* 0x020fe200078e009b */
[----:B------:R-:W3:Y:S04]  /*8570*/  LDL.LU R184, [R1+0x454] ;  /* 0x0004540001b87983 */ /* 0x000ee80000300800 */
[----:B------:R-:W3:Y:S01]  /*8580*/  LDL.LU R183, [R1+0x450] ;  /* 0x0004500001b77983 */ /* 0x000ee20000300800 */
[----:B------:R-:W-:Y:S02]  /*8590*/  IMAD.MOV.U32 R182, RZ, RZ, R154 ;  /* 0x000000ffffb67224 */ /* 0x000fe400078e009a */
[----:B------:R-:W-:Y:S01]  /*85a0*/  IMAD.MOV.U32 R181, RZ, RZ, R153 ;  /* 0x000000ffffb57224 */ /* 0x000fe200078e0099 */
[----:B------:R-:W5:Y:S04]  /*85b0*/  LDL.LU R180, [R1+0x464] ;  /* 0x0004640001b47983 */ /* 0x000f680000300800 */
[----:B------:R-:W5:Y:S01]  /*85c0*/  LDL.LU R179, [R1+0x460] ;  /* 0x0004600001b37983 */ /* 0x000f620000300800 */
[----:B------:R-:W-:-:S02]  /*85d0*/  IMAD.MOV.U32 R178, RZ, RZ, R152 ;  /* 0x000000ffffb27224 */ /* 0x000fc400078e0098 */
[----:B------:R-:W-:Y:S01]  /*85e0*/  IMAD.MOV.U32 R177, RZ, RZ, R23 ;  /* 0x000000ffffb17224 */ /* 0x000fe200078e0017 */
[----:B------:R-:W5:Y:S04]  /*85f0*/  LDL.LU R176, [R1+0x474] ;  /* 0x0004740001b07983 */ /* 0x000f680000300800 */
[----:B------:R-:W5:Y:S01]  /*8600*/  LDL.LU R175, [R1+0x470] ;  /* 0x0004700001af7983 */ /* 0x000f620000300800 */
[----:B------:R-:W-:Y:S02]  /*8610*/  IMAD.MOV.U32 R174, RZ, RZ, R22 ;  /* 0x000000ffffae7224 */ /* 0x000fe400078e0016 */
[----:B------:R-:W-:Y:S01]  /*8620*/  IMAD.MOV.U32 R173, RZ, RZ, R21 ;  /* 0x000000ffffad7224 */ /* 0x000fe200078e0015 */
        /* <DEDUP_REMOVED lines=24> */
[----:B------:R-:W5:Y:S01]  /*87b0*/  LDL.LU R20, [R1+0x4e4] ;  /* 0x0004e40001147983 */ /* 0x000f620000300800 */
[----:B------:R-:W-:-:S03]  /*87c0*/  IMAD.MOV.U32 R18, RZ, RZ, R16 ;  /* 0x000000ffff127224 */ /* 0x000fc600078e0010 */
[----:B------:R-:W5:Y:S01]  /*87d0*/  LDL.LU R19, [R1+0x4e0] ;  /* 0x0004e00001137983 */ /* 0x000f620000300800 */
[----:B------:R-:W-:-:S03]  /*87e0*/  IMAD.MOV.U32 R17, RZ, RZ, R15 ;  /* 0x000000ffff117224 */ /* 0x000fc600078e000f */
[----:B------:R-:W5:Y:S04]  /*87f0*/  LDL.LU R16, [R1+0x4f4] ;  /* 0x0004f40001107983 */ /* 0x000f680000300800 */
[----:B------:R-:W5:Y:S01]  /*8800*/  LDL.LU R15, [R1+0x4f0] ;  /* 0x0004f000010f7983 */ /* 0x000f620000300800 */
[----:B-1----:R-:W-:Y:S02]  /*8810*/  F2FP.BF16.F32.PACK_AB R4, R186, R185 ;  /* 0x000000b9ba04723e */ /* 0x002fe400000010ff */
[----:B------:R-:W-:Y:S01]  /*8820*/  F2FP.BF16.F32.PACK_AB R17, R18, R17 ;  /* 0x000000111211723e */ /* 0x000fe200000010ff */
[----:B------:R-:W-:Y:S01]  /*8830*/  BAR.SYNC.DEFER_BLOCKING 0x0 ;  /* 0x0000000000007b1d */ /* 0x000fe20000010000 */
[----:B------:R-:W-:Y:S02]  /*8840*/  F2FP.BF16.F32.PACK_AB R3, R197, R3 ;  /* 0x00000003c503723e */ /* 0x000fe400000010ff */
[----:B------:R-:W-:-:S02]  /*8850*/  F2FP.BF16.F32.PACK_AB R24, R25, R24 ;  /* 0x000000181918723e */ /* 0x000fc400000010ff */
[----:B--2---:R-:W-:Y:S01]  /*8860*/  F2FP.BF16.F32.PACK_AB R150, R201, R200 ;  /* 0x000000c8c996723e */ /* 0x004fe200000010ff */
[----:B------:R-:W1:Y:S01]  /*8870*/  @!P2 SYNCS.CCTL.IV [UR24+0x20000] ;  /* 0x02000000ff00a9b1 */ /* 0x000e620008000018 */
[----:B----4-:R-:W-:Y:S01]  /*8880*/  F2FP.BF16.F32.PACK_AB R151, R199, R198 ;  /* 0x000000c6c797723e */ /* 0x010fe200000010ff */
[----:B-1----:R-:W-:Y:S01]  /*8890*/  BAR.SYNC.DEFER_BLOCKING 0x0 ;  /* 0x0000000000007b1d */ /* 0x002fe20000010000 */
[----:B------:R-:W-:Y:S02]  /*88a0*/  F2FP.BF16.F32.PACK_AB R130, R196, R195 ;  /* 0x000000c3c482723e */ /* 0x000fe400000010ff */
[----:B------:R-:W-:Y:S02]  /*88b0*/  F2FP.BF16.F32.PACK_AB R131, R194, R193 ;  /* 0x000000c1c283723e */ /* 0x000fe400000010ff */
[----:B------:R-:W-:Y:S01]  /*88c0*/  F2FP.BF16.F32.PACK_AB R132, R192, R191 ;  /* 0x000000bfc084723e */ /* 0x000fe200000010ff */
[----:B------:R-:W1:Y:S01]  /*88d0*/  @!P2 SYNCS.CCTL.IV [UR24+0x20008] ;  /* 0x02000800ff00a9b1 */ /* 0x000e620008000018 */
[----:B------:R-:W-:Y:S01]  /*88e0*/  F2FP.BF16.F32.PACK_AB R133, R190, R189 ;  /* 0x000000bdbe85723e */ /* 0x000fe200000010ff */
[----:B-1----:R-:W-:Y:S01]  /*88f0*/  BAR.SYNC.DEFER_BLOCKING 0x0 ;  /* 0x0000000000007b1d */ /* 0x002fe20000010000 */
[----:B------:R-:W-:-:S05]  /*8900*/  F2FP.BF16.F32.PACK_AB R56, R188, R187 ;  /* 0x000000bbbc38723e */ /* 0x000fca00000010ff */
[----:B------:R1:W-:Y:S01]  /*8910*/  STL [R1+0x630], R56 ;  /* 0x0006303801007387 */ /* 0x0003e20000100800 */
[----:B---3--:R-:W-:-:S03]  /*8920*/  F2FP.BF16.F32.PACK_AB R57, R184, R183 ;  /* 0x000000b7b839723e */ /* 0x008fc600000010ff */
[----:B------:R2:W-:Y:S04]  /*8930*/  STL [R1+0x634], R4 ;  /* 0x0006340401007387 */ /* 0x0005e80000100800 */
[----:B------:R3:W-:Y:S01]  /*8940*/  STL [R1+0x638], R57 ;  /* 0x0006383901007387 */ /* 0x0007e20000100800 */
[----:B-1----:R-:W-:Y:S02]  /*8950*/  F2FP.BF16.F32.PACK_AB R56, R182, R181 ;  /* 0x000000b5b638723e */ /* 0x002fe400000010ff */
[----:B-----5:R-:W-:-:S03]  /*8960*/  F2FP.BF16.F32.PACK_AB R146, R172, R171 ;  /* 0x000000abac92723e */ /* 0x020fc600000010ff */
[----:B------:R1:W-:Y:S01]  /*8970*/  STL [R1+0x63c], R56 ;  /* 0x00063c3801007387 */ /* 0x0003e20000100800 */
[----:B--2---:R-:W-:Y:S01]  /*8980*/  F2FP.BF16.F32.PACK_AB R4, R180, R179 ;  /* 0x000000b3b404723e */ /* 0x004fe200000010ff */
[----:B------:R-:W2:Y:S01]  /*8990*/  @!P2 SYNCS.CCTL.IV [UR24+0x20010] ;  /* 0x02001000ff00a9b1 */ /* 0x000ea20008000018 */
[----:B---3--:R-:W-:Y:S02]  /*89a0*/  F2FP.BF16.F32.PACK_AB R57, R178, R177 ;  /* 0x000000b1b239723e */ /* 0x008fe400000010ff */
[----:B------:R-:W-:Y:S01]  /*89b0*/  F2FP.BF16.F32.PACK_AB R147, R170, R169 ;  /* 0x000000a9aa93723e */ /* 0x000fe200000010ff */
[----:B------:R3:W-:Y:S01]  /*89c0*/  STL [R1+0x620], R4 ;  /* 0x0006200401007387 */ /* 0x0007e20000100800 */
[----:B-1----:R-:W-:-:S03]  /*89d0*/  F2FP.BF16.F32.PACK_AB R56, R176, R175 ;  /* 0x000000afb038723e */ /* 0x002fc600000010ff */
[----:B------:R-:W-:Y:S01]  /*89e0*/  STL [R1+0x624], R57 ;  /* 0x0006243901007387 */ /* 0x000fe20000100800 */
[----:B------:R-:W-:-:S03]  /*89f0*/  F2FP.BF16.F32.PACK_AB R148, R168, R167 ;  /* 0x000000a7a894723e */ /* 0x000fc600000010ff */
[----:B------:R1:W-:Y:S01]  /*8a00*/  STL [R1+0x628], R56 ;  /* 0x0006283801007387 */ /* 0x0003e20000100800 */
[----:B---3--:R-:W-:Y:S02]  /*8a10*/  F2FP.BF16.F32.PACK_AB R4, R174, R173 ;  /* 0x000000adae04723e */ /* 0x008fe400000010ff */
[----:B------:R-:W-:-:S03]  /*8a20*/  F2FP.BF16.F32.PACK_AB R149, R166, R165 ;  /* 0x000000a5a695723e */ /* 0x000fc600000010ff */
[----:B------:R3:W-:Y:S01]  /*8a30*/  STL [R1+0x62c], R4 ;  /* 0x00062c0401007387 */ /* 0x0007e20000100800 */
[----:B-1----:R-:W-:Y:S02]  /*8a40*/  F2FP.BF16.F32.PACK_AB R56, R154, R153 ;  /* 0x000000999a38723e */ /* 0x002fe400000010ff */
[----:B------:R-:W-:Y:S02]  /*8a50*/  F2FP.BF16.F32.PACK_AB R126, R164, R163 ;  /* 0x000000a3a47e723e */ /* 0x000fe400000010ff */
[----:B------:R-:W-:Y:S02]  /*8a60*/  F2FP.BF16.F32.PACK_AB R127, R162, R161 ;  /* 0x000000a1a27f723e */ /* 0x000fe400000010ff */
[----:B------:R-:W-:Y:S02]  /*8a70*/  F2FP.BF16.F32.PACK_AB R128, R160, R159 ;  /* 0x0000009fa080723e */ /* 0x000fe400000010ff */
[----:B------:R-:W-:Y:S02]  /*8a80*/  F2FP.BF16.F32.PACK_AB R129, R158, R157 ;  /* 0x0000009d9e81723e */ /* 0x000fe400000010ff */
[----:B------:R-:W-:-:S02]  /*8a90*/  F2FP.BF16.F32.PACK_AB R23, R152, R23 ;  /* 0x000000179817723e */ /* 0x000fc400000010ff */
[----:B------:R-:W-:Y:S01]  /*8aa0*/  F2FP.BF16.F32.PACK_AB R15, R16, R15 ;  /* 0x0000000f100f723e */ /* 0x000fe200000010ff */
[----:B------:R-:W-:Y:S01]  /*8ab0*/  IMAD.MOV.U32 R172, RZ, RZ, R10 ;  /* 0x000000ffffac7224 */ /* 0x000fe200078e000a */
[----:B---3--:R-:W-:Y:S01]  /*8ac0*/  F2FP.BF16.F32.PACK_AB R4, R156, R155 ;  /* 0x0000009b9c04723e */ /* 0x008fe200000010ff */
[----:B------:R-:W-:Y:S01]  /*8ad0*/  IMAD.MOV.U32 R171, RZ, RZ, R9 ;  /* 0x000000ffffab7224 */ /* 0x000fe200078e0009 */
[----:B------:R-:W-:Y:S01]  /*8ae0*/  F2FP.BF16.F32.PACK_AB R25, R27, R26 ;  /* 0x0000001a1b19723e */ /* 0x000fe200000010ff */
[----:B--2---:R-:W-:Y:S06]  /*8af0*/  BAR.SYNC.DEFER_BLOCKING 0x0 ;  /* 0x0000000000007b1d */ /* 0x004fec0000010000 */
[----:B------:R1:W-:Y:S04]  /*8b00*/  STL [R1+0x4a0], R4 ;  /* 0x0004a00401007387 */ /* 0x0003e80000100800 */
[----:B------:R-:W-:Y:S04]  /*8b10*/  STL [R1+0x4a4], R56 ;  /* 0x0004a43801007387 */ /* 0x000fe80000100800 */
[----:B------:R-:W-:Y:S01]  /*8b20*/  STL [R1+0x4a8], R23 ;  /* 0x0004a81701007387 */ /* 0x000fe20000100800 */
[----:B-1----:R-:W-:-:S05]  /*8b30*/  F2FP.BF16.F32.PACK_AB R4, R22, R21 ;  /* 0x000000151604723e */ /* 0x002fca00000010ff */
[----:B------:R1:W-:Y:S01]  /*8b40*/  STL [R1+0x4ac], R4 ;  /* 0x0004ac0401007387 */ /* 0x0003e20000100800 */
[----:B------:R-:W-:Y:S02]  /*8b50*/  IMAD.MOV.U32 R176, RZ, RZ, R12 ;  /* 0x000000ffffb07224 */ /* 0x000fe400078e000c */
[----:B------:R-:W-:Y:S02]  /*8b60*/  IMAD.MOV.U32 R175, RZ, RZ, R11 ;  /* 0x000000ffffaf7224 */ /* 0x000fe400078e000b */
[----:B------:R-:W-:Y:S02]  /*8b70*/  IMAD.MOV.U32 R168, RZ, RZ, R8 ;  /* 0x000000ffffa87224 */ /* 0x000fe400078e0008 */
[----:B------:R-:W-:Y:S02]  /*8b80*/  IMAD.MOV.U32 R167, RZ, RZ, R7 ;  /* 0x000000ffffa77224 */ /* 0x000fe400078e0007 */
[----:B------:R-:W-:Y:S01]  /*8b90*/  IMAD.MOV.U32 R164, RZ, RZ, R6 ;  /* 0x000000ffffa47224 */ /* 0x000fe200078e0006 */
[----:B-1----:R-:W-:Y:S01]  /*8ba0*/  F2FP.BF16.F32.PACK_AB R4, R20, R19 ;  /* 0x000000131404723e */ /* 0x002fe200000010ff */
[----:B------:R-:W-:-:S02]  /*8bb0*/  IMAD.MOV.U32 R163, RZ, RZ, R5 ;  /* 0x000000ffffa37224 */ /* 0x000fc400078e0005 */
[----:B------:R-:W-:Y:S01]  /*8bc0*/  IMAD.MOV.U32 R16, RZ, RZ, R2 ;  /* 0x000000ffff107224 */ /* 0x000fe200078e0002 */
[----:B------:R-:W-:Y:S01]  /*8bd0*/  F2FP.BF16.F32.PACK_AB R26, R29, R28 ;  /* 0x0000001c1d1a723e */ /* 0x000fe200000010ff */
[----:B------:R1:W-:Y:S01]  /*8be0*/  STL [R1+0x490], R4 ;  /* 0x0004900401007387 */ /* 0x0003e20000100800 */
[----:B------:R-:W-:Y:S01]  /*8bf0*/  F2FP.BF16.F32.PACK_AB R27, R31, R30 ;  /* 0x0000001e1f1b723e */ /* 0x000fe200000010ff */
[----:B------:R-:W2:Y:S02]  /*8c00*/  @!P2 SYNCS.CCTL.IV [UR24+0x20018] ;  /* 0x02001800ff00a9b1 */ /* 0x000ea40008000018 */
[----:B------:R3:W-:Y:S04]  /*8c10*/  STL [R1+0x494], R17 ;  /* 0x0004941101007387 */ /* 0x0007e80000100800 */
[----:B------:R4:W-:Y:S01]  /*8c20*/  STL [R1+0x498], R15 ;  /* 0x0004980f01007387 */ /* 0x0009e20000100800 */
[----:B-1----:R-:W-:-:S05]  /*8c30*/  F2FP.BF16.F32.PACK_AB R4, R14, R13 ;  /* 0x0000000d0e04723e */ /* 0x002fca00000010ff */
[----:B------:R1:W-:Y:S04]  /*8c40*/  STL [R1+0x49c], R4 ;  /* 0x00049c0401007387 */ /* 0x0003e80000100800 */
[----:B------:R-:W5:Y:S04]  /*8c50*/  LDL.LU R194, [R1+0x504] ;  /* 0x0005040001c27983 */ /* 0x000f680000300800 */
[----:B------:R-:W5:Y:S04]  /*8c60*/  LDL.LU R193, [R1+0x500] ;  /* 0x0005000001c17983 */ /* 0x000f680000300800 */
[----:B------:R-:W2:Y:S04]  /*8c70*/  LDL.LU R192, [R1+0x50c] ;  /* 0x00050c0001c07983 */ /* 0x000ea80000300800 */
        /* <DEDUP_REMOVED lines=38> */
[----:B---3--:R-:W3:Y:S01]  /*8ee0*/  LDL.LU R17, [R1+0x5c0] ;  /* 0x0005c00001117983 */ /* 0x008ee20000300800 */
[----:B----4-:R-:W-:-:S03]  /*8ef0*/  IMAD.MOV.U32 R15, RZ, RZ, R0 ;  /* 0x000000ffff0f7224 */ /* 0x010fc600078e0000 */
        /* <DEDUP_REMOVED lines=12> */
[----:B-1----:R-:W-:-:S02]  /*8fc0*/  F2FP.BF16.F32.PACK_AB R4, R176, R175 ;  /* 0x000000afb004723e */ /* 0x002fc400000010ff */
[----:B------:R-:W-:Y:S02]  /*8fd0*/  F2FP.BF16.F32.PACK_AB R15, R16, R15 ;  /* 0x0000000f100f723e */ /* 0x000fe400000010ff */
[----:B-----5:R-:W-:Y:S02]  /*8fe0*/  F2FP.BF16.F32.PACK_AB R142, R194, R193 ;  /* 0x000000c1c28e723e */ /* 0x020fe400000010ff */
[----:B--2---:R-:W-:Y:S02]  /*8ff0*/  F2FP.BF16.F32.PACK_AB R143, R192, R191 ;  /* 0x000000bfc08f723e */ /* 0x004fe400000010ff */
[----:B------:R-:W-:Y:S02]  /*9000*/  F2FP.BF16.F32.PACK_AB R144, R190, R189 ;  /* 0x000000bdbe90723e */ /* 0x000fe400000010ff */
[----:B------:R-:W-:Y:S02]  /*9010*/  F2FP.BF16.F32.PACK_AB R145, R188, R187 ;  /* 0x000000bbbc91723e */ /* 0x000fe400000010ff */
[----:B------:R-:W-:-:S02]  /*9020*/  F2FP.BF16.F32.PACK_AB R122, R186, R185 ;  /* 0x000000b9ba7a723e */ /* 0x000fc400000010ff */
[----:B------:R-:W-:Y:S02]  /*9030*/  F2FP.BF16.F32.PACK_AB R123, R184, R183 ;  /* 0x000000b7b87b723e */ /* 0x000fe400000010ff */
[----:B------:R-:W-:Y:S02]  /*9040*/  F2FP.BF16.F32.PACK_AB R124, R182, R181 ;  /* 0x000000b5b67c723e */ /* 0x000fe400000010ff */
[----:B------:R-:W-:Y:S02]  /*9050*/  F2FP.BF16.F32.PACK_AB R125, R180, R179 ;  /* 0x000000b3b47d723e */ /* 0x000fe400000010ff */
[----:B------:R-:W-:-:S05]  /*9060*/  F2FP.BF16.F32.PACK_AB R56, R178, R177 ;  /* 0x000000b1b238723e */ /* 0x000fca00000010ff */
[----:B------:R1:W-:Y:S01]  /*9070*/  STL [R1+0x460], R56 ;  /* 0x0004603801007387 */ /* 0x0003e20000100800 */
[----:B------:R-:W-:-:S03]  /*9080*/  F2FP.BF16.F32.PACK_AB R57, R174, R173 ;  /* 0x000000adae39723e */ /* 0x000fc600000010ff */
[----:B------:R2:W-:Y:S04]  /*9090*/  STL [R1+0x464], R4 ;  /* 0x0004640401007387 */ /* 0x0005e80000100800 */
[----:B------:R5:W-:Y:S01]  /*90a0*/  STL [R1+0x468], R57 ;  /* 0x0004683901007387 */ /* 0x000be20000100800 */
[----:B-1----:R-:W-:Y:S02]  /*90b0*/  F2FP.BF16.F32.PACK_AB R56, R172, R171 ;  /* 0x000000abac38723e */ /* 0x002fe400000010ff */
[----:B--2---:R-:W-:-:S03]  /*90c0*/  F2FP.BF16.F32.PACK_AB R4, R170, R169 ;  /* 0x000000a9aa04723e */ /* 0x004fc600000010ff */
[----:B------:R1:W-:Y:S01]  /*90d0*/  STL [R1+0x46c], R56 ;  /* 0x00046c3801007387 */ /* 0x0003e20000100800 */
[----:B-----5:R-:W-:-:S03]  /*90e0*/  F2FP.BF16.F32.PACK_AB R57, R168, R167 ;  /* 0x000000a7a839723e */ /* 0x020fc600000010ff */
[----:B------:R2:W-:Y:S04]  /*90f0*/  STL [R1+0x450], R4 ;  /* 0x0004500401007387 */ /* 0x0005e80000100800 */
[----:B------:R-:W-:Y:S01]  /*9100*/  STL [R1+0x454], R57 ;  /* 0x0004543901007387 */ /* 0x000fe20000100800 */
[----:B-1----:R-:W-:Y:S02]  /*9110*/  F2FP.BF16.F32.PACK_AB R56, R166, R165 ;  /* 0x000000a5a638723e */ /* 0x002fe400000010ff */
[----:B------:R-:W-:Y:S02]  /*9120*/  F2FP.BF16.F32.PACK_AB R138, R162, R161 ;  /* 0x000000a1a28a723e */ /* 0x000fe400000010ff */
[----:B--2---:R-:W-:Y:S01]  /*9130*/  F2FP.BF16.F32.PACK_AB R4, R164, R163 ;  /* 0x000000a3a404723e */ /* 0x004fe200000010ff */
[----:B------:R-:W-:Y:S04]  /*9140*/  STL [R1+0x458], R56 ;  /* 0x0004583801007387 */ /* 0x000fe80000100800 */
[----:B------:R3:W-:Y:S01]  /*9150*/  STL [R1+0x45c], R4 ;  /* 0x00045c0401007387 */ /* 0x0007e20000100800 */
[----:B------:R-:W-:-:S02]  /*9160*/  F2FP.BF16.F32.PACK_AB R139, R160, R159 ;  /* 0x0000009fa08b723e */ /* 0x000fc400000010ff */
[----:B------:R-:W-:Y:S02]  /*9170*/  F2FP.BF16.F32.PACK_AB R140, R158, R157 ;  /* 0x0000009d9e8c723e */ /* 0x000fe400000010ff */
[----:B------:R-:W-:Y:S02]  /*9180*/  F2FP.BF16.F32.PACK_AB R141, R156, R155 ;  /* 0x0000009b9c8d723e */ /* 0x000fe400000010ff */
[----:B------:R-:W-:Y:S02]  /*9190*/  F2FP.BF16.F32.PACK_AB R118, R154, R153 ;  /* 0x000000999a76723e */ /* 0x000fe400000010ff */
[----:B------:R-:W-:Y:S02]  /*91a0*/  F2FP.BF16.F32.PACK_AB R119, R152, R23 ;  /* 0x000000179877723e */ /* 0x000fe400000010ff */
[----:B------:R-:W-:Y:S02]  /*91b0*/  F2FP.BF16.F32.PACK_AB R120, R22, R21 ;  /* 0x000000151678723e */ /* 0x000fe400000010ff */
[----:B------:R-:W-:-:S02]  /*91c0*/  F2FP.BF16.F32.PACK_AB R121, R20, R19 ;  /* 0x000000131479723e */ /* 0x000fc400000010ff */
[----:B---3--:R-:W-:-:S05]  /*91d0*/  F2FP.BF16.F32.PACK_AB R4, R18, R17 ;  /* 0x000000111204723e */ /* 0x008fca00000010ff */
[----:B------:R1:W-:Y:S01]  /*91e0*/  STL [R1+0x420], R4 ;  /* 0x0004200401007387 */ /* 0x0003e20000100800 */
[----:B----4-:R-:W-:-:S03]  /*91f0*/  F2FP.BF16.F32.PACK_AB R13, R14, R13 ;  /* 0x0000000d0e0d723e */ /* 0x010fc600000010ff */
[----:B------:R-:W-:Y:S04]  /*9200*/  STL [R1+0x424], R15 ;  /* 0x0004240f01007387 */ /* 0x000fe80000100800 */
[----:B------:R-:W-:Y:S01]  /*9210*/  STL [R1+0x428], R13 ;  /* 0x0004280d01007387 */ /* 0x000fe20000100800 */
[----:B-1----:R-:W-:-:S05]  /*9220*/  F2FP.BF16.F32.PACK_AB R4, R12, R11 ;  /* 0x0000000b0c04723e */ /* 0x002fca00000010ff */
[----:B------:R1:W-:Y:S01]  /*9230*/  STL [R1+0x42c], R4 ;  /* 0x00042c0401007387 */ /* 0x0003e20000100800 */
[----:B------:R-:W-:-:S05]  /*9240*/  F2FP.BF16.F32.PACK_AB R9, R10, R9 ;  /* 0x000000090a09723e */ /* 0x000fca00000010ff */
[----:B------:R-:W-:Y:S01]  /*9250*/  STL [R1+0x410], R9 ;  /* 0x0004100901007387 */ /* 0x000fe20000100800 */
[----:B------:R-:W-:-:S05]  /*9260*/  F2FP.BF16.F32.PACK_AB R7, R8, R7 ;  /* 0x000000070807723e */ /* 0x000fca00000010ff */
[----:B------:R-:W-:Y:S01]  /*9270*/  STL [R1+0x414], R7 ;  /* 0x0004140701007387 */ /* 0x000fe20000100800 */
[----:B-1----:R-:W-:-:S03]  /*9280*/  F2FP.BF16.F32.PACK_AB R4, R6, R5 ;  /* 0x000000050604723e */ /* 0x002fc600000010ff */
[----:B------:R-:W2:Y:S04]  /*9290*/  LDL.LU R60, [R1+0x204] ;  /* 0x00020400013c7983 */ /* 0x000ea80000300800 */
[----:B------:R1:W-:Y:S01]  /*92a0*/  STL [R1+0x418], R4 ;  /* 0x0004180401007387 */ /* 0x0003e20000100800 */
[----:B------:R-:W-:-:S03]  /*92b0*/  F2FP.BF16.F32.PACK_AB R0, R2, R0 ;  /* 0x000000000200723e */ /* 0x000fc600000010ff */
[----:B------:R-:W2:Y:S04]  /*92c0*/  LDL.LU R59, [R1+0x200] ;  /* 0x00020000013b7983 */ /* 0x000ea80000300800 */
[----:B------:R3:W-:Y:S04]  /*92d0*/  STL [R1+0x41c], R0 ;  /* 0x00041c0001007387 */ /* 0x0007e80000100800 */
[----:B------:R-:W4:Y:S04]  /*92e0*/  LDL.LU R58, [R1+0x20c] ;  /* 0x00020c00013a7983 */ /* 0x000f280000300800 */
[----:B------:R-:W4:Y:S04]  /*92f0*/  LDL.LU R57, [R1+0x208] ;  /* 0x0002080001397983 */ /* 0x000f280000300800 */
[----:B------:R-:W5:Y:S04]  /*9300*/  LDL.LU R56, [R1+0x214] ;  /* 0x0002140001387983 */ /* 0x000f680000300800 */
[----:B------:R-:W5:Y:S04]  /*9310*/  LDL.LU R252, [R1+0x210] ;  /* 0x0002100001fc7983 */ /* 0x000f680000300800 */
[----:B-1----:R-:W2:Y:S04]  /*9320*/  LDL.LU R4, [R1+0x21c] ;  /* 0x00021c0001047983 */ /* 0x002ea80000300800 */
[----:B------:R-:W2:Y:S04]  /*9330*/  LDL.LU R251, [R1+0x218] ;  /* 0x0002180001fb7983 */ /* 0x000ea80000300800 */
[----:B------:R-:W3:Y:S04]  /*9340*/  LDL.LU R250, [R1+0x224] ;  /* 0x0002240001fa7983 */ /* 0x000ee80000300800 */
[----:B------:R-:W3:Y:S04]  /*9350*/  LDL.LU R249, [R1+0x220] ;  /* 0x0002200001f97983 */ /* 0x000ee80000300800 */
[----:B------:R-:W4:Y:S04]  /*9360*/  LDL.LU R248, [R1+0x22c] ;  /* 0x00022c0001f87983 */ /* 0x000f280000300800 */
[----:B------:R-:W4:Y:S04]  /*9370*/  LDL.LU R247, [R1+0x228] ;  /* 0x0002280001f77983 */ /* 0x000f280000300800 */
[----:B------:R-:W2:Y:S04]  /*9380*/  LDL.LU R246, [R1+0x234] ;  /* 0x0002340001f67983 */ /* 0x000ea80000300800 */
[----:B------:R-:W2:Y:S04]  /*9390*/  LDL.LU R245, [R1+0x230] ;  /* 0x0002300001f57983 */ /* 0x000ea80000300800 */
[----:B------:R-:W2:Y:S04]  /*93a0*/  LDL.LU R244, [R1+0x23c] ;  /* 0x00023c0001f47983 */ /* 0x000ea80000300800 */
[----:B------:R-:W2:Y:S04]  /*93b0*/  LDL.LU R243, [R1+0x238] ;  /* 0x0002380001f37983 */ /* 0x000ea80000300800 */
        /* <DEDUP_REMOVED lines=109> */
[----:B------:R-:W2:Y:S01]  /*9a90*/  LDL.LU R5, [R1+0x3f0] ;  /* 0x0003f00001057983 */ /* 0x000ea20000300800 */
[----:B----4-:R-:W-:-:S02]  /*9aa0*/  F2FP.BF16.F32.PACK_AB R115, R248, R247 ;  /* 0x000000f7f873723e */ /* 0x010fc400000010ff */
[----:B-----5:R-:W-:Y:S01]  /*9ab0*/  F2FP.BF16.F32.PACK_AB R248, R242, R241 ;  /* 0x000000f1f2f8723e */ /* 0x020fe200000010ff */
[----:B------:R-:W4:Y:S01]  /*9ac0*/  LDL.LU R2, [R1+0x3fc] ;  /* 0x0003fc0001027983 */ /* 0x000f220000300800 */
[----:B---3--:R-:W-:Y:S02]  /*9ad0*/  F2FP.BF16.F32.PACK_AB R114, R250, R249 ;  /* 0x000000f9fa72723e */ /* 0x008fe400000010ff */
[----:B--2---:R-:W-:Y:S01]  /*9ae0*/  F2FP.BF16.F32.PACK_AB R241, R232, R231 ;  /* 0x000000e7e8f1723e */ /* 0x004fe200000010ff */
[----:B------:R-:W4:Y:S01]  /*9af0*/  LDL.LU R0, [R1+0x3f8] ;  /* 0x0003f80001007983 */ /* 0x000f220000300800 */
[----:B------:R-:W-:Y:S02]  /*9b00*/  F2FP.BF16.F32.PACK_AB R249, R240, R239 ;  /* 0x000000eff0f9723e */ /* 0x000fe400000010ff */
[----:B------:R-:W-:Y:S02]  /*9b10*/  F2FP.BF16.F32.PACK_AB R232, R226, R225 ;  /* 0x000000e1e2e8723e */ /* 0x000fe400000010ff */
[----:B------:R-:W-:-:S02]  /*9b20*/  F2FP.BF16.F32.PACK_AB R240, R234, R233 ;  /* 0x000000e9eaf0723e */ /* 0x000fc400000010ff */
[----:B------:R-:W-:Y:S02]  /*9b30*/  F2FP.BF16.F32.PACK_AB R225, R216, R215 ;  /* 0x000000d7d8e1723e */ /* 0x000fe400000010ff */
[----:B------:R-:W-:Y:S02]  /*9b40*/  F2FP.BF16.F32.PACK_AB R233, R224, R223 ;  /* 0x000000dfe0e9723e */ /* 0x000fe400000010ff */
[----:B------:R-:W-:Y:S02]  /*9b50*/  F2FP.BF16.F32.PACK_AB R216, R210, R209 ;  /* 0x000000d1d2d8723e */ /* 0x000fe400000010ff */
[----:B------:R-:W-:Y:S02]  /*9b60*/  F2FP.BF16.F32.PACK_AB R224, R218, R217 ;  /* 0x000000d9dae0723e */ /* 0x000fe400000010ff */
[----:B------:R-:W-:Y:S02]  /*9b70*/  F2FP.BF16.F32.PACK_AB R217, R208, R207 ;  /* 0x000000cfd0d9723e */ /* 0x000fe400000010ff */
[----:B------:R-:W-:-:S02]  /*9b80*/  F2FP.BF16.F32.PACK_AB R208, R202, R201 ;  /* 0x000000c9cad0723e */ /* 0x000fc400000010ff */
[----:B------:R-:W-:Y:S02]  /*9b90*/  F2FP.BF16.F32.PACK_AB R209, R200, R199 ;  /* 0x000000c7c8d1723e */ /* 0x000fe400000010ff */
[----:B------:R-:W-:Y:S02]  /*9ba0*/  F2FP.BF16.F32.PACK_AB R136, R56, R252 ;  /* 0x000000fc3888723e */ /* 0x000fe400000010ff */
[----:B------:R-:W-:Y:S01]  /*9bb0*/  F2FP.BF16.F32.PACK_AB R137, R4, R251 ;  /* 0x000000fb0489723e */ /* 0x000fe200000010ff */
[----:B------:R-:W2:Y:S01]  /*9bc0*/  LDL.LU R56, [R1+0x4] ;  /* 0x0000040001387983 */ /* 0x000ea20000300800 */
        /* <DEDUP_REMOVED lines=28> */
[----:B------:R-:W2:Y:S04]  /*9d90*/  LDL.LU R8, [R1] ;  /* 0x0000000001087983 */ /* 0x000ea80000300800 */
[----:B------:R-:W3:Y:S04]  /*9da0*/  LDL.LU R57, [R1+0xc] ;  /* 0x00000c0001397983 */ /* 0x000ee80000300800 */
[----:B------:R-:W3:Y:S04]  /*9db0*/  LDL.LU R9, [R1+0x8] ;  /* 0x0000080001097983 */ /* 0x000ee80000300800 */
[----:B------:R-:W5:Y:S04]  /*9dc0*/  LDL.LU R58, [R1+0x14] ;  /* 0x00001400013a7983 */ /* 0x000f680000300800 */
[----:B------:R-:W5:Y:S04]  /*9dd0*/  LDL.LU R10, [R1+0x10] ;  /* 0x00001000010a7983 */ /* 0x000f680000300800 */
[----:B------:R-:W5:Y:S01]  /*9de0*/  LDL.LU R59, [R1+0x1c] ;  /* 0x00001c00013b7983 */ /* 0x000f620000300800 */
[----:B------:R-:W-:-:S03]  /*9df0*/  F2FP.BF16.F32.PACK_AB R18, R6, R5 ;  /* 0x000000050612723e */ /* 0x000fc600000010ff */
        /* <DEDUP_REMOVED lines=8> */
[----:B------:R-:W-:-:S03]  /*9e80*/  F2FP.BF16.F32.PACK_AB R154, R14, R13 ;  /* 0x0000000d0e9a723e */ /* 0x000fc600000010ff */
[----:B------:R-:W5:Y:S04]  /*9e90*/  LDL.LU R7, [R1+0x38] ;  /* 0x0000380001077983 */ /* 0x000f680000300800 */
[----:B------:R-:W5:Y:S04]  /*9ea0*/  LDL.LU R64, [R1+0x44] ;  /* 0x0000440001407983 */ /* 0x000f680000300800 */
[----:B------:R-:W5:Y:S01]  /*9eb0*/  LDL.LU R12, [R1+0x40] ;  /* 0x00004000010c7983 */ /* 0x000f620000300800 */
[----:B------:R-:W-:-:S03]  /*9ec0*/  F2FP.BF16.F32.PACK_AB R211, R196, R195 ;  /* 0x000000c3c4d3723e */ /* 0x000fc600000010ff */
[----:B------:R-:W5:Y:S01]  /*9ed0*/  LDL.LU R65, [R1+0x4c] ;  /* 0x00004c0001417983 */ /* 0x000f620000300800 */
[----:B------:R-:W-:-:S03]  /*9ee0*/  F2FP.BF16.F32.PACK_AB R195, R180, R179 ;  /* 0x000000b3b4c3723e */ /* 0x000fc600000010ff */
[----:B------:R-:W5:Y:S01]  /*9ef0*/  LDL.LU R13, [R1+0x48] ;  /* 0x00004800010d7983 */ /* 0x000f620000300800 */
[----:B------:R-:W-:-:S03]  /*9f00*/  F2FP.BF16.F32.PACK_AB R179, R164, R163 ;  /* 0x000000a3a4b3723e */ /* 0x000fc600000010ff */
[----:B------:R-:W5:Y:S01]  /*9f10*/  LDL.LU R66, [R1+0x54] ;  /* 0x0000540001427983 */ /* 0x000f620000300800 */
[----:B------:R-:W-:-:S03]  /*9f20*/  F2FP.BF16.F32.PACK_AB R163, R20, R19 ;  /* 0x0000001314a3723e */ /* 0x000fc600000010ff */
        /* <DEDUP_REMOVED lines=106> */
[----:B------:R-:W5:Y:S01]  /*a5d0*/  LDL.LU R237, [R1+0x1c8] ;  /* 0x0001c80001ed7983 */ /* 0x000f620000300800 */
[----:B----4-:R-:W-:-:S03]  /*a5e0*/  F2FP.BF16.F32.PACK_AB R19, R2, R0 ;  /* 0x000000000213723e */ /* 0x010fc600000010ff */
[----:B------:R-:W4:Y:S01]  /*a5f0*/  LDL.LU R238, [R1+0x1d4] ;  /* 0x0001d40001ee7983 */ /* 0x000f220000300800 */
[----:B------:R-:W-:-:S03]  /*a600*/  F2FP.BF16.F32.PACK_AB R116, R246, R245 ;  /* 0x000000f5f674723e */ /* 0x000fc600000010ff */
[----:B------:R-:W4:Y:S04]  /*a610*/  LDL.LU R0, [R1+0x1d0] ;  /* 0x0001d00001007983 */ /* 0x000f280000300800 */
[----:B------:R-:W4:Y:S04]  /*a620*/  LDL.LU R113, [R1+0x1dc] ;  /* 0x0001dc0001717983 */ /* 0x000f280000300800 */
[----:B------:R-:W4:Y:S04]  /*a630*/  LDL.LU R239, [R1+0x1d8] ;  /* 0x0001d80001ef7983 */ /* 0x000f280000300800 */
[----:B------:R-:W4:Y:S01]  /*a640*/  LDL.LU R244, [R1+0x1e0] ;  /* 0x0001e00001f47983 */ /* 0x000f220000300800 */
[----:B--2---:R-:W-:-:S03]  /*a650*/  F2FP.BF16.F32.PACK_AB R8, R56, R8 ;  /* 0x000000083808723e */ /* 0x004fc600000010ff */
[----:B------:R-:W2:Y:S01]  /*a660*/  LDL.LU R245, [R1+0x1e8] ;  /* 0x0001e80001f57983 */ /* 0x000ea20000300800 */
[----:B---3--:R-:W-:-:S03]  /*a670*/  F2FP.BF16.F32.PACK_AB R9, R57, R9 ;  /* 0x000000093909723e */ /* 0x008fc600000010ff */
[----:B------:R-:W3:Y:S01]  /*a680*/  LDL.LU R2, [R1+0x1f4] ;  /* 0x0001f40001027983 */ /* 0x000ee20000300800 */
[----:B-----5:R-:W-:-:S03]  /*a690*/  F2FP.BF16.F32.PACK_AB R10, R58, R10 ;  /* 0x0000000a3a0a723e */ /* 0x020fc600000010ff */
[----:B------:R-:W3:Y:S01]  /*a6a0*/  LDL.LU R246, [R1+0x1f0] ;  /* 0x0001f00001f67983 */ /* 0x000ee20000300800 */
[----:B------:R-:W-:-:S03]  /*a6b0*/  F2FP.BF16.F32.PACK_AB R11, R59, R11 ;  /* 0x0000000b3b0b723e */ /* 0x000fc600000010ff */
[----:B------:R-:W5:Y:S01]  /*a6c0*/  LDL.LU R247, [R1+0x1f8] ;  /* 0x0001f80001f77983 */ /* 0x000f620000300800 */
[----:B------:R-:W-:-:S03]  /*a6d0*/  F2FP.BF16.F32.PACK_AB R4, R60, R4 ;  /* 0x000000043c04723e */ /* 0x000fc600000010ff */
[----:B------:R-:W2:Y:S01]  /*a6e0*/  LDL.LU R56, [R1+0x7dc] ;  /* 0x0007dc0001387983 */ /* 0x000ea20000300800 */
[----:B------:R-:W-:-:S03]  /*a6f0*/  F2FP.BF16.F32.PACK_AB R5, R61, R5 ;  /* 0x000000053d05723e */ /* 0x000fc600000010ff */
[----:B------:R-:W2:Y:S01]  /*a700*/  LDL.LU R57, [R1+0x7d8] ;  /* 0x0007d80001397983 */ /* 0x000ea20000300800 */
[----:B------:R-:W-:-:S03]  /*a710*/  F2FP.BF16.F32.PACK_AB R6, R62, R6 ;  /* 0x000000063e06723e */ /* 0x000fc600000010ff */
[----:B------:R-:W3:Y:S01]  /*a720*/  LDL.LU R58, [R1+0x7d4] ;  /* 0x0007d400013a7983 */ /* 0x000ee20000300800 */
[----:B------:R-:W-:-:S03]  /*a730*/  F2FP.BF16.F32.PACK_AB R7, R63, R7 ;  /* 0x000000073f07723e */ /* 0x000fc600000010ff */
[----:B------:R-:W3:Y:S01]  /*a740*/  LDL.LU R59, [R1+0x7d0] ;  /* 0x0007d000013b7983 */ /* 0x000ee20000300800 */
[----:B------:R-:W-:-:S03]  /*a750*/  F2FP.BF16.F32.PACK_AB R12, R64, R12 ;  /* 0x0000000c400c723e */ /* 0x000fc600000010ff */
        /* <DEDUP_REMOVED lines=103> */
[----:B----4-:R-:W-:-:S03]  /*add0*/  F2FP.BF16.F32.PACK_AB R238, R238, R0 ;  /* 0x00000000eeee723e */ /* 0x010fc600000010ff */
[----:B------:R-:W4:Y:S01]  /*ade0*/  LDL.LU R0, [R1+0x1ec] ;  /* 0x0001ec0001007983 */ /* 0x000f220000300800 */
[----:B------:R-:W-:-:S03]  /*adf0*/  F2FP.BF16.F32.PACK_AB R239, R113, R239 ;  /* 0x000000ef71ef723e */ /* 0x000fc600000010ff */
[----:B------:R-:W4:Y:S01]  /*ae00*/  LDL.LU R113, [R1+0x6f8] ;  /* 0x0006f80001717983 */ /* 0x000f220000300800 */
[----:B------:R-:W-:Y:S01]  /*ae10*/  IMAD.MOV.U32 R28, RZ, RZ, R114 ;  /* 0x000000ffff1c7224 */ /* 0x000fe200078e0072 */
[----:B------:R-:W-:Y:S01]  /*ae20*/  F2FP.BF16.F32.PACK_AB R32, R33, R32 ;  /* 0x000000202120723e */ /* 0x000fe200000010ff */
        /* <DEDUP_REMOVED lines=23> */
[----:B--2---:R-:W-:Y:S01]  /*afa0*/  F2FP.BF16.F32.PACK_AB R56, R57, R56 ;  /* 0x000000383938723e */ /* 0x004fe200000010ff */
[----:B------:R-:W-:-:S02]  /*afb0*/  IMAD.MOV.U32 R53, RZ, RZ, R127 ;  /* 0x000000ffff357224 */ /* 0x000fc400078e007f */
[----:B------:R-:W-:Y:S02]  /*afc0*/  IMAD.MOV.U32 R54, RZ, RZ, R128 ;  /* 0x000000ffff367224 */ /* 0x000fe400078e0080 */
[----:B------:R-:W-:Y:S01]  /*afd0*/  IMAD.MOV.U32 R55, RZ, RZ, R129 ;  /* 0x000000ffff377224 */ /* 0x000fe200078e0081 */
[----:B---3--:R-:W-:Y:S02]  /*afe0*/  F2FP.BF16.F32.PACK_AB R57, R59, R58 ;  /* 0x0000003a3b39723e */ /* 0x008fe400000010ff */
[----:B-----5:R-:W-:Y:S01]  /*aff0*/  F2FP.BF16.F32.PACK_AB R58, R61, R60 ;  /* 0x0000003c3d3a723e */ /* 0x020fe200000010ff */
[----:B------:R-:W-:Y:S02]  /*b000*/  IMAD.MOV.U32 R60, RZ, RZ, R130 ;  /* 0x000000ffff3c7224 */ /* 0x000fe400078e0082 */
[----:B------:R-:W-:Y:S01]  /*b010*/  IMAD.MOV.U32 R61, RZ, RZ, R131 ;  /* 0x000000ffff3d7224 */ /* 0x000fe200078e0083 */
[----:B------:R-:W-:Y:S01]  /*b020*/  F2FP.BF16.F32.PACK_AB R59, R63, R62 ;  /* 0x0000003e3f3b723e */ /* 0x000fe200000010ff */
[----:B------:R-:W-:-:S02]  /*b030*/  IMAD.MOV.U32 R62, RZ, RZ, R132 ;  /* 0x000000ffff3e7224 */ /* 0x000fc400078e0084 */
[----:B------:R-:W-:Y:S01]  /*b040*/  IMAD.MOV.U32 R63, RZ, RZ, R133 ;  /* 0x000000ffff3f7224 */ /* 0x000fe200078e0085 */
[----:B------:R-:W-:Y:S02]  /*b050*/  F2FP.BF16.F32.PACK_AB R64, R65, R64 ;  /* 0x000000404140723e */ /* 0x000fe400000010ff */
[----:B------:R-:W-:Y:S02]  /*b060*/  F2FP.BF16.F32.PACK_AB R65, R67, R66 ;  /* 0x000000424341723e */ /* 0x000fe400000010ff */
[----:B------:R-:W-:Y:S01]  /*b070*/  F2FP.BF16.F32.PACK_AB R66, R69, R68 ;  /* 0x000000444542723e */ /* 0x000fe200000010ff */
        /* <DEDUP_REMOVED lines=31> */
[----:B------:R-:W-:Y:S02]  /*b270*/  F2FP.BF16.F32.PACK_AB R98, R101, R100 ;  /* 0x000000646562723e */ /* 0x000fe400000010ff */
[----:B------:R-:W-:Y:S02]  /*b280*/  F2FP.BF16.F32.PACK_AB R244, R252, R244 ;  /* 0x000000f4fcf4723e */ /* 0x000fe400000010ff */
[----:B------:R-:W2:Y:S04]  /*b290*/  LDL.LU R252, [R1+0x1fc] ;  /* 0x0001fc0001fc7983 */ /* 0x000ea80000300800 */
[----:B------:R-:W3:Y:S04]  /*b2a0*/  LDL.LU R114, [R1+0x6f4] ;  /* 0x0006f40001727983 */ /* 0x000ee80000300800 */
[----:B------:R-:W3:Y:S04]  /*b2b0*/  LDL.LU R115, [R1+0x6f0] ;  /* 0x0006f00001737983 */ /* 0x000ee80000300800 */
[----:B------:R-:W5:Y:S04]  /*b2c0*/  LDL.LU R116, [R1+0x6ec] ;  /* 0x0006ec0001747983 */ /* 0x000f680000300800 */
[----:B------:R-:W5:Y:S04]  /*b2d0*/  LDL.LU R117, [R1+0x6e8] ;  /* 0x0006e80001757983 */ /* 0x000f680000300800 */
[----:B------:R-:W5:Y:S04]  /*b2e0*/  LDL.LU R118, [R1+0x6e4] ;  /* 0x0006e40001767983 */ /* 0x000f680000300800 */
[----:B------:R-:W5:Y:S04]  /*b2f0*/  LDL.LU R119, [R1+0x6e0] ;  /* 0x0006e00001777983 */ /* 0x000f680000300800 */
[----:B------:R-:W3:Y:S04]  /*b300*/  LDL.LU R120, [R1+0x6dc] ;  /* 0x0006dc0001787983 */ /* 0x000ee80000300800 */
        /* <DEDUP_REMOVED lines=30> */
[----:B----4-:R-:W-:-:S02]  /*b4f0*/  F2FP.BF16.F32.PACK_AB R245, R0, R245 ;  /* 0x000000f500f5723e */ /* 0x010fc400000010ff */
[----:B------:R-:W1:Y:S01]  /*b500*/  S2R R0, SR_TID.X ;  /* 0x0000000000007919 */ /* 0x000e620000002100 */
[----:B------:R-:W-:Y:S02]  /*b510*/  F2FP.BF16.F32.PACK_AB R246, R2, R246 ;  /* 0x000000f602f6723e */ /* 0x000fe400000010ff */
[----:B------:R-:W4:Y:S01]  /*b520*/  S2R R2, SR_TID.X ;  /* 0x0000000000027919 */ /* 0x000f220000002100 */
[----:B------:R-:W-:Y:S01]  /*b530*/  F2FP.BF16.F32.PACK_AB R99, R103, R102 ;  /* 0x000000666763723e */ /* 0x000fe200000010ff */
[----:B------:R-:W-:Y:S02]  /*b540*/  IMAD.MOV.U32 R101, RZ, RZ, R150 ;  /* 0x000000ffff657224 */ /* 0x000fe400078e0096 */
[----:B------:R-:W-:Y:S01]  /*b550*/  IMAD.MOV.U32 R102, RZ, RZ, R151 ;  /* 0x000000ffff667224 */ /* 0x000fe200078e0097 */
[----:B------:R-:W5:Y:S01]  /*b560*/  LDL.LU R150, [R1+0x664] ;  /* 0x0006640001967983 */ /* 0x000f620000300800 */
[----:B-1----:R-:W-:-:S03]  /*b570*/  IMAD.SHL.U32 R0, R0, 0x80, RZ ;  /* 0x0000008000007824 */ /* 0x002fc600078e00ff */
[----:B------:R-:W5:Y:S01]  /*b580*/  LDL.LU R151, [R1+0x660] ;  /* 0x0006600001977983 */ /* 0x000f620000300800 */
[----:B----4-:R-:W-:Y:S01]  /*b590*/  IMAD.SHL.U32 R2, R2, 0x10, RZ ;  /* 0x0000001002027824 */ /* 0x010fe200078e00ff */
[----:B------:R-:W-:-:S04]  /*b5a0*/  LOP3.LUT R0, R0, 0x780, RZ, 0xc0, !PT ;  /* 0x0000078000007812 */ /* 0x000fc800078ec0ff */
[----:B------:R-:W-:Y:S01]  /*b5b0*/  LOP3.LUT R0, R0, 0x70, R2, 0xf8, !PT ;  /* 0x0000007000007812 */ /* 0x000fe200078ef802 */
[----:B------:R-:W-:Y:S01]  /*b5c0*/  IMAD.MOV.U32 R103, RZ, RZ, R3 ;  /* 0x000000ffff677224 */ /* 0x000fe200078e0003 */
[----:B--2---:R-:W-:Y:S02]  /*b5d0*/  F2FP.BF16.F32.PACK_AB R247, R252, R247 ;  /* 0x000000f7fcf7723e */ /* 0x004fe400000010ff */
[----:B------:R-:W1:Y:S02]  /*b5e0*/  S2R R252, SR_TID.X ;  /* 0x0000000000fc7919 */ /* 0x000e640000002100 */
[--C-:B-1----:R-:W-:Y:S02]  /*b5f0*/  SHF.R.U32.HI R2, RZ, 0x5, R252.reuse ;  /* 0x00000005ff027819 */ /* 0x102fe400000116fc */
[----:B------:R-:W-:Y:S01]  /*b600*/  LOP3.LUT R0, R0, 0x10, R252, 0x78, !PT ;  /* 0x0000001000007812 */ /* 0x000fe200078e78fc */
[----:B------:R-:W-:Y:S01]  /*b610*/  IMAD.SHL.U32 R252, R252, 0x40, RZ ;  /* 0x00000040fcfc7824 */ /* 0x000fe200078e00ff */
[----:B------:R-:W-:-:S04]  /*b620*/  R2UR UR5, R2 ;  /* 0x00000000020572ca */ /* 0x000fc800000e0000 */
[----:B------:R-:W-:-:S05]  /*b630*/  LOP3.LUT R0, R0, 0x1800, R252, 0xf8, !PT ;  /* 0x0000180000007812 */ /* 0x000fca00078ef8fc */
[C---:B------:R-:W-:Y:S01]  /*b640*/  VIADD R2, R0.reuse, UR24 ;  /* 0x0000001800027c36 */ /* 0x040fe20008000000 */
[C---:B------:R-:W-:Y:S02]  /*b650*/  LOP3.LUT R3, R0.reuse, 0x20, RZ, 0x3c, !PT ;  /* 0x0000002000037812 */ /* 0x040fe400078e3cff */
[----:B---3--:R-:W-:Y:S02]  /*b660*/  F2FP.BF16.F32.PACK_AB R120, R121, R120 ;  /* 0x000000787978723e */ /* 0x008fe400000010ff */
[----:B-----5:R-:W-:Y:S01]  /*b670*/  F2FP.BF16.F32.PACK_AB R121, R123, R122 ;  /* 0x0000007a7b79723e */ /* 0x020fe200000010ff */
[----:B------:R-:W-:Y:S01]  /*b680*/  VIADD R3, R3, UR24 ;  /* 0x0000001803037c36 */ /* 0x000fe20008000000 */
[----:B------:R-:W-:Y:S02]  /*b690*/  F2FP.BF16.F32.PACK_AB R122, R125, R124 ;  /* 0x0000007c7d7a723e */ /* 0x000fe400000010ff */
[----:B------:R-:W-:Y:S01]  /*b6a0*/  F2FP.BF16.F32.PACK_AB R123, R127, R126 ;  /* 0x0000007e7f7b723e */ /* 0x000fe200000010ff */
[----:B------:R-:W-:Y:S04]  /*b6b0*/  STSM.16.M88.4 [R2], R100 ;  /* 0x0000006402007844 */ /* 0x000fe80000000200 */
[----:B------:R-:W-:Y:S04]  /*b6c0*/  STSM.16.M88.4 [R2+0x8000], R92 ;  /* 0x0080005c02007844 */ /* 0x000fe80000000200 */
        /* <DEDUP_REMOVED lines=14> */
[----:B------:R1:W-:Y:S04]  /*b7b0*/  STSM.16.M88.4 [R3], R60 ;  /* 0x0000003c03007844 */ /* 0x0003e80000000200 */
[----:B------:R-:W-:Y:S04]  /*b7c0*/  STSM.16.M88.4 [R3+0x8000], R52 ;  /* 0x0080003403007844 */ /* 0x000fe80000000200 */
[----:B-1----:R-:W2:Y:S04]  /*b7d0*/  LDL.LU R60, [R1+0x420] ;  /* 0x00042000013c7983 */ /* 0x002ea80000300800 */
[----:B------:R-:W2:Y:S04]  /*b7e0*/  LDL.LU R61, [R1+0x424] ;  /* 0x00042400013d7983 */ /* 0x000ea80000300800 */
[----:B------:R-:W2:Y:S04]  /*b7f0*/  LDL.LU R62, [R1+0x428] ;  /* 0x00042800013e7983 */ /* 0x000ea80000300800 */
[----:B------:R-:W2:Y:S04]  /*b800*/  LDL.LU R63, [R1+0x42c] ;  /* 0x00042c00013f7983 */ /* 0x000ea80000300800 */
[----:B------:R-:W3:Y:S04]  /*b810*/  LDL.LU R68, [R1+0x460] ;  /* 0x0004600001447983 */ /* 0x000ee80000300800 */
[----:B------:R-:W3:Y:S04]  /*b820*/  LDL.LU R69, [R1+0x464] ;  /* 0x0004640001457983 */ /* 0x000ee80000300800 */
[----:B------:R-:W3:Y:S04]  /*b830*/  LDL.LU R70, [R1+0x468] ;  /* 0x0004680001467983 */ /* 0x000ee80000300800 */
[----:B------:R-:W3:Y:S04]  /*b840*/  LDL.LU R71, [R1+0x46c] ;  /* 0x00046c0001477983 */ /* 0x000ee80000300800 */
[----:B------:R-:W4:Y:S04]  /*b850*/  LDL.LU R84, [R1+0x630] ;  /* 0x0006300001547983 */ /* 0x000f280000300800 */
[----:B------:R-:W4:Y:S04]  /*b860*/  LDL.LU R85, [R1+0x634] ;  /* 0x0006340001557983 */ /* 0x000f280000300800 */
[----:B------:R-:W4:Y:S04]  /*b870*/  LDL.LU R86, [R1+0x638] ;  /* 0x0006380001567983 */ /* 0x000f280000300800 */
[----:B------:R-:W4:Y:S04]  /*b880*/  LDL.LU R87, [R1+0x63c] ;  /* 0x00063c0001577983 */ /* 0x000f280000300800 */
[----:B------:R-:W5:Y:S04]  /*b890*/  LDL.LU R76, [R1+0x4a0] ;  /* 0x0004a000014c7983 */ /* 0x000f680000300800 */
[----:B------:R-:W-:Y:S04]  /*b8a0*/  STSM.16.M88.4 [R3+0x10000], R44 ;  /* 0x0100002c03007844 */ /* 0x000fe80000000200 */
[----:B------:R-:W5:Y:S04]  /*b8b0*/  LDL.LU R77, [R1+0x4a4] ;  /* 0x0004a400014d7983 */ /* 0x000f680000300800 */
[----:B------:R-:W-:Y:S04]  /*b8c0*/  STSM.16.M88.4 [R3+0x18000], R36 ;  /* 0x0180002403007844 */ /* 0x000fe80000000200 */
[----:B------:R-:W5:Y:S04]  /*b8d0*/  LDL.LU R78, [R1+0x4a8] ;  /* 0x0004a800014e7983 */ /* 0x000f680000300800 */
[----:B------:R1:W-:Y:S04]  /*b8e0*/  STSM.16.M88.4 [R3+0x2000], R28 ;  /* 0x0020001c03007844 */ /* 0x0003e80000000200 */
[----:B------:R-:W5:Y:S04]  /*b8f0*/  LDL.LU R79, [R1+0x4ac] ;  /* 0x0004ac00014f7983 */ /* 0x000f680000300800 */
[----:B-1----:R-:W2:Y:S04]  /*b900*/  LDL.LU R28, [R1+0x410] ;  /* 0x00041000011c7983 */ /* 0x002ea80000300800 */
        /* <DEDUP_REMOVED lines=15> */
[----:B------:R-:W-:-:S03]  /*ba00*/  LOP3.LUT R8, R0, 0x40, RZ, 0x3c, !PT ;  /* 0x0000004000087812 */ /* 0x000fc600078e3cff */
[----:B------:R-:W-:Y:S01]  /*ba10*/  STSM.16.M88.4 [R3+0xa000], R224 ;  /* 0x00a000e003007844 */ /* 0x000fe20000000200 */
[----:B------:R-:W-:-:S03]  /*ba20*/  F2FP.BF16.F32.PACK_AB R128, R129, R128 ;  /* 0x000000808180723e */ /* 0x000fc600000010ff */
[----:B------:R-:W-:Y:S01]  /*ba30*/  STSM.16.M88.4 [R3+0x12000], R192 ;  /* 0x012000c003007844 */ /* 0x000fe20000000200 */
[----:B------:R-:W-:-:S03]  /*ba40*/  F2FP.BF16.F32.PACK_AB R129, R131, R130 ;  /* 0x000000828381723e */ /* 0x000fc600000010ff */
[----:B------:R-:W-:Y:S01]  /*ba50*/  STSM.16.M88.4 [R3+0x1a000], R160 ;  /* 0x01a000a003007844 */ /* 0x000fe20000000200 */
[----:B------:R-:W-:-:S03]  /*ba60*/  F2FP.BF16.F32.PACK_AB R130, R133, R132 ;  /* 0x000000848582723e */ /* 0x000fc600000010ff */
[----:B------:R-:W-:Y:S01]  /*ba70*/  STSM.16.M88.4 [R3+0x4000], R4 ;  /* 0x0040000403007844 */ /* 0x000fe20000000200 */
[----:B------:R-:W-:Y:S01]  /*ba80*/  F2FP.BF16.F32.PACK_AB R131, R135, R134 ;  /* 0x000000868783723e */ /* 0x000fe200000010ff */
[----:B------:R-:W-:Y:S02]  /*ba90*/  VIADD R8, R8, UR24 ;  /* 0x0000001808087c36 */ /* 0x000fe40008000000 */
[----:B------:R-:W-:Y:S04]  /*baa0*/  STSM.16.M88.4 [R3+0xc000], R164 ;  /* 0x00c000a403007844 */ /* 0x000fe80000000200 */
[----:B------:R-:W-:Y:S04]  /*bab0*/  STSM.16.M88.4 [R3+0x14000], R196 ;  /* 0x014000c403007844 */ /* 0x000fe80000000200 */
[----:B------:R-:W-:Y:S04]  /*bac0*/  STSM.16.M88.4 [R3+0x1c000], R228 ;  /* 0x01c000e403007844 */ /* 0x000fe80000000200 */
[----:B------:R-:W-:Y:S04]  /*bad0*/  STSM.16.M88.4 [R3+0x6000], R32 ;  /* 0x0060002003007844 */ /* 0x000fe80000000200 */
[----:B------:R-:W-:Y:S04]  /*bae0*/  STSM.16.M88.4 [R3+0xe000], R64 ;  /* 0x00e0004003007844 */ /* 0x000fe80000000200 */
[----:B------:R-:W-:Y:S04]  /*baf0*/  STSM.16.M88.4 [R3+0x16000], R96 ;  /* 0x0160006003007844 */ /* 0x000fe80000000200 */
[----:B------:R-:W-:Y:S01]  /*bb00*/  STSM.16.M88.4 [R3+0x1e000], R128 ;  /* 0x01e0008003007844 */ /* 0x000fe20000000200 */
[----:B------:R-:W-:-:S02]  /*bb10*/  LOP3.LUT R0, R0, 0x60, RZ, 0x3c, !PT ;  /* 0x0000006000007812 */ /* 0x000fc400078e3cff */
[----:B------:R-:W-:Y:S02]  /*bb20*/  F2FP.BF16.F32.PACK_AB R104, R105, R104 ;  /* 0x000000686968723e */ /* 0x000fe400000010ff */
[----:B------:R-:W-:Y:S02]  /*bb30*/  F2FP.BF16.F32.PACK_AB R105, R107, R106 ;  /* 0x0000006a6b69723e */ /* 0x000fe400000010ff */
[----:B------:R-:W-:Y:S02]  /*bb40*/  F2FP.BF16.F32.PACK_AB R136, R137, R136 ;  /* 0x000000888988723e */ /* 0x000fe400000010ff */
[----:B------:R-:W-:Y:S02]  /*bb50*/  F2FP.BF16.F32.PACK_AB R106, R109, R108 ;  /* 0x0000006c6d6a723e */ /* 0x000fe400000010ff */
[----:B------:R-:W-:Y:S02]  /*bb60*/  F2FP.BF16.F32.PACK_AB R107, R111, R110 ;  /* 0x0000006e6f6b723e */ /* 0x000fe400000010ff */
[----:B------:R-:W-:Y:S01]  /*bb70*/  F2FP.BF16.F32.PACK_AB R137, R139, R138 ;  /* 0x0000008a8b89723e */ /* 0x000fe200000010ff */
[----:B------:R-:W-:Y:S01]  /*bb80*/  VIADD R0, R0, UR24 ;  /* 0x0000001800007c36 */ /* 0x000fe20008000000 */
        /* <DEDUP_REMOVED lines=10> */
[----:B------:R-:W-:-:S04]  /*bc30*/  ULOP3.LUT UR5, UR5, 0x3, URZ, 0xc0, !UPT ;  /* 0x0000000305057892 */ /* 0x000fc8000f8ec03f */
[----:B------:R-:W-:Y:S02]  /*bc40*/  ULEA UR9, UR5, UR15, 0x6 ;  /* 0x0000000f05097291 */ /* 0x000fe4000f8e303f */
[----:B------:R-:W-:Y:S01]  /*bc50*/  ULEA UR8, UR5, UR24, 0xf ;  /* 0x0000001805087291 */ /* 0x000fe2000f8e783f */
[----:B------:R-:W-:Y:S01]  /*bc60*/  UMOV UR10, UR11 ;  /* 0x0000000b000a7c82 */ /* 0x000fe20008000000 */
[----:B----4-:R-:W-:Y:S04]  /*bc70*/  STSM.16.M88.4 [R8], R84 ;  /* 0x0000005408007844 */ /* 0x010fe80000000200 */
[----:B-----5:R-:W-:Y:S04]  /*bc80*/  STSM.16.M88.4 [R8+0x8000], R76 ;  /* 0x0080004c08007844 */ /* 0x020fe80000000200 */
[----:B---3--:R-:W-:Y:S04]  /*bc90*/  STSM.16.M88.4 [R8+0x10000], R68 ;  /* 0x0100004408007844 */ /* 0x008fe80000000200 */
[----:B--2---:R-:W-:Y:S04]  /*bca0*/  STSM.16.M88.4 [R8+0x18000], R60 ;  /* 0x0180003c08007844 */ /* 0x004fe80000000200 */
        /* <DEDUP_REMOVED lines=27> */
[----:B------:R-:W-:Y:S01]  /*be60*/  STSM.16.M88.4 [R0+0x1e000], R144 ;  /* 0x01e0009000007844 */ /* 0x000fe20000000200 */
[----:B------:R1:W-:Y:S06]  /*be70*/  MEMBAR.ALL.CTA ;  /* 0x0000000000007992 */ /* 0x0003ec0000008000 */
[----:B-1----:R-:W1:Y:S02]  /*be80*/  FENCE.VIEW.ASYNC.S ;  /* 0x00000000000073c6 */ /* 0x002e640000000000 */
[----:B-1----:R-:W-:Y:S06]  /*be90*/  BAR.SYNC.DEFER_BLOCKING 0x0 ;  /* 0x0000000000007b1d */ /* 0x002fec0000010000 */
[----:B------:R1:W-:Y:S01]  /*bea0*/  UTMASTG.2D [UR8], [UR30] ;  /* 0x000000081e0073b5 */ /* 0x0003e20008008000 */
[----:B------:R0:W-:Y:S01]  /*beb0*/  UTMACMDFLUSH ;  /* 0x00000000000079b7 */ /* 0x0001e20000000000 */
[----:B------:R-:W-:-:S04]  /*bec0*/  DEPBAR.LE SB0, 0x0 ;  /* 0x000080000000791a */ /* 0x000fc80000000000 */
[----:B------:R-:W-:Y:S01]  /*bed0*/  BAR.SYNC.DEFER_BLOCKING 0x0 ;  /* 0x0000000000007b1d */ /* 0x000fe20000010000 */
[----:B------:R-:W-:-:S05]  /*bee0*/  ELECT P0, URZ, PT ;  /* 0x00000000003f782f */ /* 0x000fca0003800000 */
[----:B-1----:R-:W-:Y:S08]  /*bef0*/  EXIT ;  /* 0x000000000000794d */ /* 0x002ff00003800000 */
.L_x_48:
[----:B------:R-:W1:Y:S02]  /*bf00*/  SYNCS.PHASECHK.TRANS64.TRYWAIT P0, [UR19+0x20000], R0 ;  /* 0x02000000ff0075a7 */ /* 0x000e640008000153 */
[----:B-1----:R-:W-:Y:S05]  /*bf10*/  @!P0 BRA `(.L_x_48) ;  /* 0xfffffffc00f88947 */ /* 0x002fea000383ffff */
[----:B------:R-:W-:Y:S05]  /*bf20*/  BRA `(.L_x_50) ;  /* 0xffffff8c00f47947 */ /* 0x000fea000383ffff */
.L_x_51:
[----:B------:R-:W-:-:S00]  /*bf30*/  BRA `(.L_x_51) ;  /* 0xfffffffc00fc7947 */ /* 0x000fc0000383ffff */
[----:B------:R-:W-:-:S00]  /*bf40*/  NOP ;  /* 0x0000000000007918 */ /* 0x000fc00000000000 */
        /* <DEDUP_REMOVED lines=11> */
.L_x_52:


//--------------------- .nv.shared.gluon_wgmma    --------------------------
	.section	.nv.shared.gluon_wgmma,"aw",@nobits
	.sectionflags	@""
	.align	16
	.zero		1024


//--------------------- .nv.shared.reserved.0     --------------------------
	.section	.nv.shared.reserved.0,"aw",@nobits
	.weak		__nv_reservedSMEM_offset_0_alias
	.size		__nv_reservedSMEM_offset_0_alias, 0, 0
	.other		__nv_reservedSMEM_offset_0_alias,@"STO_CUDA_RESERVED_SHARED STV_DEFAULT"
__nv_reservedSMEM_offset_0_alias:
	.zero		0


//--------------------- .nv.constant0.gluon_wgmma --------------------------
	.section	.nv.constant0.gluon_wgmma,"a",@progbits
	.sectionflags	@""
	.align	4
.nv.constant0.gluon_wgmma:
	.zero		608


//--------------------- SYMBOLS --------------------------

	.type		.nv.reservedSmem.offset0,@object
	.size		.nv.reservedSmem.offset0,0x4
